def gluon_tcgen05(
    a_ptr,
    b_ptr,
    c_ptr,
    M,
    N,
    K,
    stride_am,
    stride_bk,
    stride_cm,
    BLOCK_M: gl.constexpr,
    BLOCK_N: gl.constexpr,
    BLOCK_K: gl.constexpr,
    DTYPE: gl.constexpr,
    A_LAYOUT: gl.constexpr,
    B_LAYOUT: gl.constexpr,
    C_LAYOUT: gl.constexpr,
    B_SHAPE: gl.constexpr,
    TMEM_LAYOUT: gl.constexpr,
    TMEM_REG: gl.constexpr,
    TRANS_B: gl.constexpr,
    NUM_BUFFERS: gl.constexpr,
):
    a_desc = tma.make_tensor_descriptor(
        a_ptr, [M, K], [stride_am, 1], [BLOCK_M, BLOCK_K], A_LAYOUT
    )
    b_desc = tma.make_tensor_descriptor(
        b_ptr,
        [N, K] if TRANS_B else [K, N],
        [stride_bk, 1],
        B_SHAPE,
        B_LAYOUT,
    )
    c_desc = tma.make_tensor_descriptor(
        c_ptr, [M, N], [stride_cm, 1], [BLOCK_M, BLOCK_N], C_LAYOUT
    )

    a_bufs = gl.allocate_shared_memory(
        DTYPE, [NUM_BUFFERS, BLOCK_M, BLOCK_K], A_LAYOUT
    )
    b_bufs = gl.allocate_shared_memory(DTYPE, [NUM_BUFFERS] + B_SHAPE, B_LAYOUT)

    pid_m = gl.program_id(0)
    pid_n = gl.program_id(1)
    off_m = pid_m * BLOCK_M
    off_n = pid_n * BLOCK_N

    tma_bars = gl.allocate_shared_memory(
        gl.int64, [NUM_BUFFERS, 1], mbarrier.MBarrierLayout()
    )
    mma_bars = gl.allocate_shared_memory(
        gl.int64, [NUM_BUFFERS, 1], mbarrier.MBarrierLayout()
    )
    for i in gl.static_range(NUM_BUFFERS):
        mbarrier.init(tma_bars.index(i), count=1)
        mbarrier.init(mma_bars.index(i), count=1)

    acc_tmem = allocate_tensor_memory(gl.float32, [BLOCK_M, BLOCK_N], TMEM_LAYOUT)
    idx = 0
    phase = 0
    use_acc = False
    for k in range(0, K, BLOCK_K):
        a = a_bufs.index(idx)
        b = b_bufs.index(idx)
        tma_bar = tma_bars.index(idx)
        mma_bar = mma_bars.index(idx)
        mbarrier.expect(
            tma_bar, a_desc.block_type.nbytes + b_desc.block_type.nbytes
        )
        tma.async_copy_global_to_shared(a_desc, [off_m, k], tma_bar, a)
        tma.async_copy_global_to_shared(
            b_desc, [off_n, k] if TRANS_B else [k, off_n], tma_bar, b
        )
        mbarrier.wait(tma_bar, phase=phase)

        if TRANS_B:
            b = b.permute((1, 0))
        tcgen05_mma(a, b, acc_tmem, use_acc=use_acc)
        tcgen05_commit(mma_bar)
        mbarrier.wait(mma_bar, phase=phase)
        use_acc = True

        idx += 1
        if idx == NUM_BUFFERS:
            idx = 0
            phase ^= 1

    for i in gl.static_range(NUM_BUFFERS):
        mbarrier.invalidate(tma_bars.index(i))
        mbarrier.invalidate(mma_bars.index(i))

    acc = acc_tmem.load(TMEM_REG)
    c_smem = gl.allocate_shared_memory(DTYPE, [BLOCK_M, BLOCK_N], C_LAYOUT)
    c_smem.store(acc.to(DTYPE))
    fence_async_shared()
    tma.async_copy_shared_to_global(c_desc, [off_m, off_n], c_smem)
    tma.store_wait(pendings=0)

# config = {"BLOCK_K": 128, "BLOCK_M": 128, "BLOCK_N": 64, "arch": "sm_100", "dtype": "fp16", "num_buffers": 2, "num_warps": 4, "trans_b": 1}
# arch = sm_100


// ===== COMPILED SASS (sm_100a) =====

	.target	sm_100a

	.elftype	@"ET_EXEC"


//--------------------- .note.nv.tkinfo           --------------------------
	.section	.note.nv.tkinfo,"",@"SHT_NOTE"
	.sectionflags	@"SHF_NOTE_NV_TKINFO"
	.tkinfo
        /*0018*/ 	.word	0x00000081
        /*0030*/ 	.string	""
        /*0030*/ 	.string	"ptxas-blackwell"
        /*0030*/ 	.string	"Cuda compilation tools, release 12.9, V12.9.86"
        /*0030*/ 	.string	"Build cuda_12.9.r12.9/compiler.36037853_0"
        /*0030*/ 	.string	"-v  -suppress-debug-info  -lineinfo  -arch sm_100a "



//--------------------- .note.nv.cuver            --------------------------
	.section	.note.nv.cuver,"",@"SHT_NOTE"
	.sectionflags	@"SHF_NOTE_NV_CUVER"
        /*0018*/ 	.short	0x0001
        /*001a*/ 	.short	0x0064
        /*001c*/ 	.short	0x0001
        /*001e*/ 	.short	0x0000
        /*0020*/ 	.short	0x0001
        /*0022*/ 	.short	0x0000


//--------------------- .nv.info                  --------------------------
	.section	.nv.info,"",@"SHT_CUDA_INFO"
	.align	4


	//----- nvinfo : EIATTR_REGCOUNT
	.align		4
        /*0000*/ 	.byte	0x04, 0x2f
        /*0002*/ 	.short	(.L_4 - .L_3)
	.align		4
.L_3:
        /*0004*/ 	.word	index@(gluon_tcgen05)
        /*0008*/ 	.word	0x00000047


	//----- nvinfo : EIATTR_FRAME_SIZE
	.align		4
.L_4:
        /*000c*/ 	.byte	0x04, 0x11
        /*000e*/ 	.short	(.L_6 - .L_5)
	.align		4
.L_5:
        /*0010*/ 	.word	index@($__internal_2_$__cuda_sm10x_tcgen05_guardrail_trap_unallocated_columns_being_dealloced)
        /*0014*/ 	.word	0x00000000


	//----- nvinfo : EIATTR_FRAME_SIZE
	.align		4
.L_6:
        /*0018*/ 	.byte	0x04, 0x11
        /*001a*/ 	.short	(.L_8 - .L_7)
	.align		4
.L_7:
        /*001c*/ 	.word	index@($__internal_1_$__cuda_sm10x_tcgen05_guardrail_trap_phase_invalid_during_alloc)
        /*0020*/ 	.word	0x00000000


	//----- nvinfo : EIATTR_FRAME_SIZE
	.align		4
.L_8:
        /*0024*/ 	.byte	0x04, 0x11
        /*0026*/ 	.short	(.L_10 - .L_9)
	.align		4
.L_9:
        /*0028*/ 	.word	index@($__internal_0_$__cuda_sm10x_tcgen05_guardrail_trap_col_being_dealloced_not_returned_by_alloc)
        /*002c*/ 	.word	0x00000000


	//----- nvinfo : EIATTR_FRAME_SIZE
	.align		4
.L_10:
        /*0030*/ 	.byte	0x04, 0x11
        /*0032*/ 	.short	(.L_12 - .L_11)
	.align		4
.L_11:
        /*0034*/ 	.word	index@(gluon_tcgen05)
        /*0038*/ 	.word	0x00000000


	//----- nvinfo : EIATTR_MIN_STACK_SIZE
	.align		4
.L_12:
        /*003c*/ 	.byte	0x04, 0x12
        /*003e*/ 	.short	(.L_14 - .L_13)
	.align		4
.L_13:
        /*0040*/ 	.word	index@(gluon_tcgen05)
        /*0044*/ 	.word	0x00000000
.L_14:


//--------------------- .nv.info.gluon_tcgen05    --------------------------
	.section	.nv.info.gluon_tcgen05,"",@"SHT_CUDA_INFO"
	.sectionflags	@""
	.align	4


	//----- nvinfo : EIATTR_CUDA_API_VERSION
	.align		4
        /*0000*/ 	.byte	0x04, 0x37
        /*0002*/ 	.short	(.L_16 - .L_15)
.L_15:
        /*0004*/ 	.word	0x00000081


	//----- nvinfo : EIATTR_KPARAM_INFO
	.align		4
.L_16:
        /*0008*/ 	.byte	0x04, 0x17
        /*000a*/ 	.short	(.L_18 - .L_17)
.L_17:
        /*000c*/ 	.word	0x00000000
        /*0010*/ 	.short	0x000a
        /*0012*/ 	.short	0x0048
        /*0014*/ 	.byte	0x00, 0xf4, 0x21, 0x00


	//----- nvinfo : EIATTR_KPARAM_INFO
	.align		4
.L_18:
        /*0018*/ 	.byte	0x04, 0x17
        /*001a*/ 	.short	(.L_20 - .L_19)
.L_19:
        /*001c*/ 	.word	0x00000000
        /*0020*/ 	.short	0x0009
        /*0022*/ 	.short	0x0040
        /*0024*/ 	.byte	0x00, 0xf4, 0x21, 0x00


	//----- nvinfo : EIATTR_KPARAM_INFO
	.align		4
.L_20:
        /*0028*/ 	.byte	0x04, 0x17
        /*002a*/ 	.short	(.L_22 - .L_21)
.L_21:
        /*002c*/ 	.word	0x00000000
        /*0030*/ 	.short	0x0008
        /*0032*/ 	.short	0x0038
        /*0034*/ 	.byte	0x00, 0xf0, 0x21, 0x00


	//----- nvinfo : EIATTR_KPARAM_INFO
	.align		4
.L_22:
        /*0038*/ 	.byte	0x04, 0x17
        /*003a*/ 	.short	(.L_24 - .L_23)
.L_23:
        /*003c*/ 	.word	0x00000000
        /*0040*/ 	.short	0x0007
        /*0042*/ 	.short	0x0030
        /*0044*/ 	.byte	0x00, 0xf0, 0x21, 0x00


	//----- nvinfo : EIATTR_KPARAM_INFO
	.align		4
.L_24:
        /*0048*/ 	.byte	0x04, 0x17
        /*004a*/ 	.short	(.L_26 - .L_25)
.L_25:
        /*004c*/ 	.word	0x00000000
        /*0050*/ 	.short	0x0006
        /*0052*/ 	.short	0x0028
        /*0054*/ 	.byte	0x00, 0xf0, 0x21, 0x00


	//----- nvinfo : EIATTR_KPARAM_INFO
	.align		4
.L_26:
        /*0058*/ 	.byte	0x04, 0x17
        /*005a*/ 	.short	(.L_28 - .L_27)
.L_27:
        /*005c*/ 	.word	0x00000000
        /*0060*/ 	.short	0x0005
        /*0062*/ 	.short	0x0020
        /*0064*/ 	.byte	0x00, 0xf0, 0x11, 0x00


	//----- nvinfo : EIATTR_KPARAM_INFO
	.align		4
.L_28:
        /*0068*/ 	.byte	0x04, 0x17
        /*006a*/ 	.short	(.L_30 - .L_29)
.L_29:
        /*006c*/ 	.word	0x00000000
        /*0070*/ 	.short	0x0004
        /*0072*/ 	.short	0x001c
        /*0074*/ 	.byte	0x00, 0xf0, 0x11, 0x00


	//----- nvinfo : EIATTR_KPARAM_INFO
	.align		4
.L_30:
        /*0078*/ 	.byte	0x04, 0x17
        /*007a*/ 	.short	(.L_32 - .L_31)
.L_31:
        /*007c*/ 	.word	0x00000000
        /*0080*/ 	.short	0x0003
        /*0082*/ 	.short	0x0018
        /*0084*/ 	.byte	0x00, 0xf0, 0x11, 0x00


	//----- nvinfo : EIATTR_KPARAM_INFO
	.align		4
.L_32:
        /*0088*/ 	.byte	0x04, 0x17
        /*008a*/ 	.short	(.L_34 - .L_33)
.L_33:
        /*008c*/ 	.word	0x00000000
        /*0090*/ 	.short	0x0002
        /*0092*/ 	.short	0x0010
        /*0094*/ 	.byte	0x00, 0xf4, 0x21, 0x00


	//----- nvinfo : EIATTR_KPARAM_INFO
	.align		4
.L_34:
        /*0098*/ 	.byte	0x04, 0x17
        /*009a*/ 	.short	(.L_36 - .L_35)
.L_35:
        /*009c*/ 	.word	0x00000000
        /*00a0*/ 	.short	0x0001
        /*00a2*/ 	.short	0x0008
        /*00a4*/ 	.byte	0x00, 0xf4, 0x21, 0x00


	//----- nvinfo : EIATTR_KPARAM_INFO
	.align		4
.L_36:
        /*00a8*/ 	.byte	0x04, 0x17
        /*00aa*/ 	.short	(.L_38 - .L_37)
.L_37:
        /*00ac*/ 	.word	0x00000000
        /*00b0*/ 	.short	0x0000
        /*00b2*/ 	.short	0x0000
        /*00b4*/ 	.byte	0x00, 0xf4, 0x21, 0x00


	//----- nvinfo : EIATTR_AT_ENTRY_FRAGMENTS
	.align		4
.L_38:
        /*00b8*/ 	.byte	0x04, 0x4f
        /*00ba*/ 	.short	(.L_40 - .L_39)


	//   ....[0]....
.L_39:
        /*00bc*/ 	.word	0x00000004


	//----- nvinfo : EIATTR_RESERVED_SMEM_USED
	.align		4
.L_40:
        /*00c0*/ 	.byte	0x01, 0x41
	.zero		2


	//----- nvinfo : EIATTR_SPARSE_MMA_MASK
	.align		4
        /*00c4*/ 	.byte	0x03, 0x50
        /*00c6*/ 	.short	0x0000


	//----- nvinfo : EIATTR_TCGEN05_1CTA_USED
	.align		4
        /*00c8*/ 	.byte	0x01, 0x51
	.zero		2


	//----- nvinfo : EIATTR_MAXREG_COUNT
	.align		4
        /*00cc*/ 	.byte	0x03, 0x1b
        /*00ce*/ 	.short	0x00ff


	//----- nvinfo : EIATTR_NUM_BARRIERS
	.align		4
        /*00d0*/ 	.byte	0x02, 0x4c
        /*00d2*/ 	.byte	0x01
	.zero		1


	//----- nvinfo : EIATTR_INT_WARP_WIDE_INSTR_OFFSETS
	.align		4
        /*00d4*/ 	.byte	0x04, 0x31
        /*00d6*/ 	.short	(.L_42 - .L_41)


	//   ....[0]....
.L_41:
        /*00d8*/ 	.word	0x00001770


	//   ....[1]....
        /*00dc*/ 	.word	0x00001790


	//   ....[2]....
        /*00e0*/ 	.word	0x00001820


	//   ....[3]....
        /*00e4*/ 	.word	0x00001a10


	//   ....[4]....
        /*00e8*/ 	.word	0x00001a60


	//   ....[5]....
        /*00ec*/ 	.word	0x00001a70


	//   ....[6]....
        /*00f0*/ 	.word	0x00001aa0


	//   ....[7]....
        /*00f4*/ 	.word	0x00001ea0


	//   ....[8]....
        /*00f8*/ 	.word	0x00001eb0


	//   ....[9]....
        /*00fc*/ 	.word	0x00002030


	//   ....[10]....
        /*0100*/ 	.word	0x000020a0


	//   ....[11]....
        /*0104*/ 	.word	0x000020b0


	//   ....[12]....
        /*0108*/ 	.word	0x000020f0


	//   ....[13]....
        /*010c*/ 	.word	0x000025a0


	//   ....[14]....
        /*0110*/ 	.word	0x000025b0


	//   ....[15]....
        /*0114*/ 	.word	0x00002840


	//   ....[16]....
        /*0118*/ 	.word	0x00002850


	//   ....[17]....
        /*011c*/ 	.word	0x00002d40


	//   ....[18]....
        /*0120*/ 	.word	0x00002d90


	//----- nvinfo : EIATTR_COOP_GROUP_MASK_REGIDS
	.align		4
.L_42:
        /*0124*/ 	.byte	0x04, 0x29
        /*0126*/ 	.short	(.L_44 - .L_43)


	//   ....[0]....
.L_43:
        /*0128*/ 	.word	0xffffffff


	//   ....[1]....
        /*012c*/ 	.word	0xffffffff


	//   ....[2]....
        /*0130*/ 	.word	0xffffffff


	//   ....[3]....
        /*0134*/ 	.word	0xffffffff


	//   ....[4]....
        /*0138*/ 	.word	0xffffffff


	//   ....[5]....
        /*013c*/ 	.word	0xffffffff


	//   ....[6]....
        /*0140*/ 	.word	0xffffffff


	//   ....[7]....
        /*0144*/ 	.word	0xffffffff


	//   ....[8]....
        /*0148*/ 	.word	0xffffffff


	//   ....[9]....
        /*014c*/ 	.word	0xffffffff


	//----- nvinfo : EIATTR_COOP_GROUP_INSTR_OFFSETS
	.align		4
.L_44:
        /*0150*/ 	.byte	0x04, 0x28
        /*0152*/ 	.short	(.L_46 - .L_45)


	//   ....[0]....
.L_45:
        /*0154*/ 	.word	0x00000050


	//   ....[1]....
        /*0158*/ 	.word	0x00000310


	//   ....[2]....
        /*015c*/ 	.word	0x00000500


	//   ....[3]....
        /*0160*/ 	.word	0x000009a0


	//   ....[4]....
        /*0164*/ 	.word	0x00000ae0


	//   ....[5]....
        /*0168*/ 	.word	0x00000fe0


	//   ....[6]....
        /*016c*/ 	.word	0x00001120


	//   ....[7]....
        /*0170*/ 	.word	0x00001610


	//   ....[8]....
        /*0174*/ 	.word	0x00002bd0


	//   ....[9]....
        /*0178*/ 	.word	0x00002e40


	//----- nvinfo : EIATTR_VRC_CTA_INIT_COUNT
	.align		4
.L_46:
        /*017c*/ 	.byte	0x02, 0x4a
        /*017e*/ 	.byte	0x80
	.zero		1


	//----- nvinfo : EIATTR_MBARRIER_INSTR_OFFSETS
	.align		4
        /*0180*/ 	.byte	0x04, 0x39
        /*0182*/ 	.short	(.L_48 - .L_47)


	//   ....[0]....
.L_47:
        /*0184*/ 	.word	0x00001840
        /*0188*/ 	.word	0x000000ff
        /*018c*/ 	.word	0x00018000
        /*0190*/ 	.short	0x0100
        /*0192*/ 	.byte	0x08
	.zero		1


	//   ....[1]....
        /*0194*/ 	.word	0x00001850
        /*0198*/ 	.word	0x000000ff
        /*019c*/ 	.word	0x00018010
        /*01a0*/ 	.short	0x0100
        /*01a2*/ 	.byte	0x08
	.zero		1


	//   ....[2]....
        /*01a4*/ 	.word	0x00001900
        /*01a8*/ 	.word	0x000000ff
        /*01ac*/ 	.word	0x00018008
        /*01b0*/ 	.short	0x0100
        /*01b2*/ 	.byte	0x08
	.zero		1


	//   ....[3]....
        /*01b4*/ 	.word	0x00001910
        /*01b8*/ 	.word	0x000000ff
        /*01bc*/ 	.word	0x00018018
        /*01c0*/ 	.short	0x0100
        /*01c2*/ 	.byte	0x08
	.zero		1


	//   ....[4]....
        /*01c4*/ 	.word	0x00001b10
        /*01c8*/ 	.word	0x000000ff
        /*01cc*/ 	.word	0x00018000
        /*01d0*/ 	.short	0x010a
        /*01d2*/ 	.byte	0x08
	.zero		1


	//   ....[5]....
        /*01d4*/ 	.word	0x00001f00
        /*01d8*/ 	.word	0x000000ff
        /*01dc*/ 	.word	0x00018010
        /*01e0*/ 	.short	0x010a
        /*01e2*/ 	.byte	0x08
	.zero		1


	//   ....[6]....
        /*01e4*/ 	.word	0x00002160
        /*01e8*/ 	.word	0x000000ff
        /*01ec*/ 	.word	0x00018000
        /*01f0*/ 	.short	0x010a
        /*01f2*/ 	.byte	0x2a
	.zero		1


	//   ....[7]....
        /*01f4*/ 	.word	0x000025f0
        /*01f8*/ 	.word	0x000000ff
        /*01fc*/ 	.word	0x00018010
        /*0200*/ 	.short	0x010a
        /*0202*/ 	.byte	0x2a
	.zero		1


	//   ....[8]....
        /*0204*/ 	.word	0x000026c0
        /*0208*/ 	.word	0x000000ff
        /*020c*/ 	.word	0x00018000
        /*0210*/ 	.short	0x0108
        /*0212*/ 	.byte	0x08
	.zero		1


	//   ....[9]....
        /*0214*/ 	.word	0x000026d0
        /*0218*/ 	.word	0x000000ff
        /*021c*/ 	.word	0x00018010
        /*0220*/ 	.short	0x0108
        /*0222*/ 	.byte	0x08
	.zero		1


	//   ....[10]....
        /*0224*/ 	.word	0x00002720
        /*0228*/ 	.word	0x000000ff
        /*022c*/ 	.word	0x00018008
        /*0230*/ 	.short	0x0108
        /*0232*/ 	.byte	0x08
	.zero		1


	//   ....[11]....
        /*0234*/ 	.word	0x00002730
        /*0238*/ 	.word	0x000000ff
        /*023c*/ 	.word	0x00018018
        /*0240*/ 	.short	0x0108
        /*0242*/ 	.byte	0x08
	.zero		1


	//   ....[12]....
        /*0244*/ 	.word	0x00002e60
        /*0248*/ 	.word	0x000000ff
        /*024c*/ 	.word	0x00018000
        /*0250*/ 	.short	0x010a
        /*0252*/ 	.byte	0x08
	.zero		1


	//   ....[13]....
        /*0254*/ 	.word	0x00002e90
        /*0258*/ 	.word	0x000000ff
        /*025c*/ 	.word	0x00018010
        /*0260*/ 	.short	0x010a
        /*0262*/ 	.byte	0x08
	.zero		1


	//   ....[14]....
        /*0264*/ 	.word	0x00002ec0
        /*0268*/ 	.word	0x000000ff
        /*026c*/ 	.word	0x00018000
        /*0270*/ 	.short	0x010a
        /*0272*/ 	.byte	0x2a
	.zero		1


	//   ....[15]....
        /*0274*/ 	.word	0x00002ef0
        /*0278*/ 	.word	0x000000ff
        /*027c*/ 	.word	0x00018010
        /*0280*/ 	.short	0x010a
        /*0282*/ 	.byte	0x2a
	.zero		1


	//----- nvinfo : EIATTR_NUM_MBARRIERS
	.align		4
.L_48:
        /*0284*/ 	.byte	0x03, 0x38
        /*0286*/ 	.short	0x0004


	//----- nvinfo : EIATTR_EXIT_INSTR_OFFSETS
	.align		4
        /*0288*/ 	.byte	0x04, 0x1c
        /*028a*/ 	.short	(.L_50 - .L_49)


	//   ....[0]....
.L_49:
        /*028c*/ 	.word	0x00002e50


	//----- nvinfo : EIATTR_REQNTID
	.align		4
.L_50:
        /*0290*/ 	.byte	0x04, 0x10
        /*0292*/ 	.short	(.L_52 - .L_51)
.L_51:
        /*0294*/ 	.word	0x00000080
        /*0298*/ 	.word	0x00000001
        /*029c*/ 	.word	0x00000001


	//----- nvinfo : EIATTR_CRS_STACK_SIZE
	.align		4
.L_52:
        /*02a0*/ 	.byte	0x04, 0x1e
        /*02a2*/ 	.short	(.L_54 - .L_53)
.L_53:
        /*02a4*/ 	.word	0x00000000


	//----- nvinfo : EIATTR_CBANK_PARAM_SIZE
	.align		4
.L_54:
        /*02a8*/ 	.byte	0x03, 0x19
        /*02aa*/ 	.short	0x0050


	//----- nvinfo : EIATTR_PARAM_CBANK
	.align		4
        /*02ac*/ 	.byte	0x04, 0x0a
        /*02ae*/ 	.short	(.L_56 - .L_55)
	.align		4
.L_55:
        /*02b0*/ 	.word	index@(.nv.constant0.gluon_tcgen05)
        /*02b4*/ 	.short	0x0380
        /*02b6*/ 	.short	0x0050


	//----- nvinfo : EIATTR_SW_WAR
	.align		4
.L_56:
        /*02b8*/ 	.byte	0x04, 0x36
        /*02ba*/ 	.short	(.L_58 - .L_57)
.L_57:
        /*02bc*/ 	.word	0x00000008
.L_58:


//--------------------- .nv.compat                --------------------------
	.section	.nv.compat,"",@"SHT_CUDA_COMPAT_INFO"
	.align	4
        /*0000*/ 	.byte	0x02, 0x02, 0x02, 0x00, 0x02, 0x05, 0x05, 0x00, 0x02, 0x03, 0x03, 0x00, 0x02, 0x06, 0x01, 0x00


//--------------------- .nv.callgraph             --------------------------
	.section	.nv.callgraph,"",@"SHT_CUDA_CALLGRAPH"
	.align	4
	.sectionentsize	8
	.align		4
        /*0000*/ 	.word	0x00000000
	.align		4
        /*0004*/ 	.word	0xffffffff
	.align		4
        /*0008*/ 	.word	0x00000000
	.align		4
        /*000c*/ 	.word	0xfffffffe
	.align		4
        /*0010*/ 	.word	0x00000000
	.align		4
        /*0014*/ 	.word	0xfffffffd
	.align		4
        /*0018*/ 	.word	0x00000000
	.align		4
        /*001c*/ 	.word	0xfffffffc


//--------------------- .text.gluon_tcgen05       --------------------------
	.section	.text.gluon_tcgen05,"ax",@progbits
	.align	128
        .global         gluon_tcgen05
        .type           gluon_tcgen05,@function
        .size           gluon_tcgen05,(.L_x_77 - gluon_tcgen05)
        .other          gluon_tcgen05,@"STO_CUDA_ENTRY STV_DEFAULT"
gluon_tcgen05:
.text.gluon_tcgen05:
[----:B------:R-:W1:Y:S01]  /*0000*/  LDC R1, c[0x0][0x37c] ;  /* 0x0000df00ff017b82 */ /* 0x000e620000000800 */
[----:B------:R-:W2:Y:S02]  /*0010*/  S2R R0, SR_TID.X ;  /* 0x0000000000007919 */ /* 0x000ea40000002100 */
[----:B--2---:R-:W-:-:S13]  /*0020*/  ISETP.GE.U32.AND P2, PT, R0, 0x20, PT ;  /* 0x000000200000780c */ /* 0x004fda0003f46070 */
[----:B------:R-:W-:Y:S05]  /*0030*/  @P2 BRA `(.L_x_0) ;  /* 0x0000000000b82947 */ /* 0x000fea0003800000 */
[----:B------:R-:W2:Y:S01]  /*0040*/  S2UR UR6, SR_CgaCtaId ;  /* 0x00000000000679c3 */ /* 0x000ea20000008800 */
[----:B------:R-:W-:Y:S01]  /*0050*/  NOP ;  /* 0x0000000000007918 */ /* 0x000fe20000000000 */
[----:B------:R-:W-:Y:S02]  /*0060*/  UMOV UR4, 0x40 ;  /* 0x0000004000047882 */ /* 0x000fe40000000000 */
[----:B--2---:R-:W-:-:S09]  /*0070*/  ULEA UR4, UR6, UR4, 0x18 ;  /* 0x0000000406047291 */ /* 0x004fd2000f8ec0ff */
[----:B------:R-:W2:Y:S01]  /*0080*/  LDS.U8 R2, [UR4] ;  /* 0x00000004ff027984 */ /* 0x000ea20008000000 */
[----:B------:R-:W-:Y:S02]  /*0090*/  UMOV UR4, 0x400 ;  /* 0x0000040000047882 */ /* 0x000fe40000000000 */
[----:B------:R-:W-:Y:S01]  /*00a0*/  ULEA UR4, UR6, UR4, 0x18 ;  /* 0x0000000406047291 */ /* 0x000fe2000f8ec0ff */
[----:B--2---:R-:W-:-:S13]  /*00b0*/  ISETP.NE.AND P0, PT, R2, RZ, PT ;  /* 0x000000ff0200720c */ /* 0x004fda0003f05270 */
[----:B------:R-:W-:Y:S05]  /*00c0*/  @P0 BRA `(.L_x_1) ;  /* 0x00000000007c0947 */ /* 0x000fea0003800000 */
[----:B------:R-:W-:-:S13]  /*00d0*/  ELECT P0, URZ, PT ;  /* 0x0000000000ff782f */ /* 0x000fda0003800000 */
[----:B------:R-:W-:Y:S05]  /*00e0*/  @!P0 BRA `(.L_x_2) ;  /* 0x0000000000848947 */ /* 0x000fea0003800000 */
[----:B------:R-:W-:Y:S01]  /*00f0*/  UMOV UR5, 0x2 ;  /* 0x0000000200057882 */ /* 0x000fe20000000000 */
[----:B------:R-:W-:Y:S02]  /*0100*/  IMAD.MOV.U32 R5, RZ, RZ, 0x1 ;  /* 0x00000001ff057424 */ /* 0x000fe400078e00ff */
[----:B------:R-:W-:Y:S02]  /*0110*/  IMAD.MOV.U32 R3, RZ, RZ, 0x3 ;  /* 0x00000003ff037424 */ /* 0x000fe400078e00ff */
[----:B------:R-:W-:Y:S04]  /*0120*/  DEPBAR.LE SB2, 0x36 ;  /* 0x0000ad800000791a */ /* 0x000fe80000000000 */
[----:B------:R-:W2:Y:S02]  /*0130*/  UTCATOMSWS.FIND_AND_SET.ALIGN UP0, UR5, UR5 ;  /* 0x00000005000575e3 */ /* 0x000ea40008000800 */
[----:B--2---:R-:W-:-:S04]  /*0140*/  PLOP3.LUT P0, PT, PT, PT, UP0, 0x80, 0x8 ;  /* 0x000000000008781c */ /* 0x004fc80003f0f008 */
[----:B------:R-:W-:-:S04]  /*0150*/  SEL R2, RZ, 0xffffffff, !P0 ;  /* 0xffffffffff027807 */ /* 0x000fc80004000000 */
[----:B------:R-:W-:Y:S01]  /*0160*/  ISETP.NE.AND P0, PT, R2, RZ, PT ;  /* 0x000000ff0200720c */ /* 0x000fe20003f05270 */
[----:B------:R-:W-:-:S12]  /*0170*/  IMAD.U32 R2, RZ, RZ, UR5 ;  /* 0x00000005ff027e24 */ /* 0x000fd8000f8e00ff */
[----:B------:R-:W-:Y:S05]  /*0180*/  @P0 BRA `(.L_x_3) ;  /* 0x0000000000240947 */ /* 0x000fea0003800000 */
.L_x_4:
[----:B------:R-:W-:Y:S05]  /*0190*/  NANOSLEEP 0x64 ;  /* 0x000000640000795d */ /* 0x000fea0003800000 */
[----:B------:R-:W-:-:S05]  /*01a0*/  UMOV UR5, 0x2 ;  /* 0x0000000200057882 */ /* 0x000fca0000000000 */
[----:B------:R-:W-:Y:S04]  /*01b0*/  DEPBAR.LE SB2, 0x36 ;  /* 0x0000ad800000791a */ /* 0x000fe80000000000 */
[----:B------:R-:W2:Y:S02]  /*01c0*/  UTCATOMSWS.FIND_AND_SET.ALIGN UP0, UR5, UR5 ;  /* 0x00000005000575e3 */ /* 0x000ea40008000800 */
[----:B--2---:R-:W-:-:S04]  /*01d0*/  PLOP3.LUT P0, PT, PT, PT, UP0, 0x80, 0x8 ;  /* 0x000000000008781c */ /* 0x004fc80003f0f008 */
[----:B------:R-:W-:-:S04]  /*01e0*/  SEL R2, RZ, 0xffffffff, !P0 ;  /* 0xffffffffff027807 */ /* 0x000fc80004000000 */
[----:B------:R-:W-:Y:S01]  /*01f0*/  ISETP.NE.AND P0, PT, R2, RZ, PT ;  /* 0x000000ff0200720c */ /* 0x000fe20003f05270 */
[----:B------:R-:W-:-:S12]  /*0200*/  IMAD.U32 R2, RZ, RZ, UR5 ;  /* 0x00000005ff027e24 */ /* 0x000fd8000f8e00ff */
[----:B------:R-:W-:Y:S05]  /*0210*/  @!P0 BRA `(.L_x_4) ;  /* 0xfffffffc00dc8947 */ /* 0x000fea000383ffff */
.L_x_3:
[C---:B------:R-:W-:Y:S01]  /*0220*/  VIADD R4, R2.reuse, 0x10 ;  /* 0x0000001002047836 */ /* 0x040fe20000000000 */
[----:B------:R-:W-:Y:S01]  /*0230*/  UMOV UR5, 0x50 ;  /* 0x0000005000057882 */ /* 0x000fe20000000000 */
[----:B------:R-:W-:Y:S01]  /*0240*/  SHF.L.U32 R3, R3, R2, RZ ;  /* 0x0000000203037219 */ /* 0x000fe200000006ff */
[----:B------:R-:W-:Y:S01]  /*0250*/  ULEA UR5, UR6, UR5, 0x18 ;  /* 0x0000000506057291 */ /* 0x000fe2000f8ec0ff */
[----:B------:R-:W-:Y:S01]  /*0260*/  IMAD.SHL.U32 R2, R2, 0x20, RZ ;  /* 0x0000002002027824 */ /* 0x000fe200078e00ff */
[----:B------:R-:W-:-:S04]  /*0270*/  SHF.L.U32 R4, R5, R4, RZ ;  /* 0x0000000405047219 */ /* 0x000fc800000006ff */
[----:B------:R-:W-:-:S05]  /*0280*/  LOP3.LUT R3, R4, R3, RZ, 0xfc, !PT ;  /* 0x0000000304037212 */ /* 0x000fca00078efcff */
[----:B------:R2:W-:Y:S04]  /*0290*/  ATOMS.OR RZ, [UR5], R3 ;  /* 0x00000003ffff798c */ /* 0x0005e8000b000005 */
[----:B------:R2:W-:Y:S01]  /*02a0*/  STS [UR4], R2 ;  /* 0x00000002ff007988 */ /* 0x0005e20008000804 */
[----:B------:R-:W-:Y:S05]  /*02b0*/  BRA `(.L_x_2) ;  /* 0x0000000000107947 */ /* 0x000fea0003800000 */
.L_x_1:
[----:B------:R-:W-:Y:S01]  /*02c0*/  IMAD.MOV.U32 R3, RZ, RZ, -0x1 ;  /* 0xffffffffff037424 */ /* 0x000fe200078e00ff */
[----:B------:R-:W-:-:S04]  /*02d0*/  MOV R2, 0x300 ;  /* 0x0000030000027802 */ /* 0x000fc80000000f00 */
[----:B------:R2:W-:Y:S03]  /*02e0*/  STS [UR4], R3 ;  /* 0x00000003ff007988 */ /* 0x0005e60008000804 */
[----:B-12---:R-:W-:Y:S05]  /*02f0*/  CALL.REL.NOINC `($__internal_1_$__cuda_sm10x_tcgen05_guardrail_trap_phase_invalid_during_alloc) ;  /* 0x0000002c00147944 */ /* 0x006fea0003c00000 */
.L_x_2:
[----:B------:R-:W-:Y:S05]  /*0300*/  WARPSYNC.ALL ;  /* 0x0000000000007948 */ /* 0x000fea0003800000 */
[----:B------:R-:W-:Y:S01]  /*0310*/  NOP ;  /* 0x0000000000007918 */ /* 0x000fe20000000000 */
.L_x_0:
[----:B------:R-:W3:Y:S08]  /*0320*/  S2UR UR4, SR_CgaCtaId ;  /* 0x00000000000479c3 */ /* 0x000ef00000008800 */
[----:B------:R-:W-:Y:S01]  /*0330*/  BAR.SYNC.DEFER_BLOCKING 0x0 ;  /* 0x0000000000007b1d */ /* 0x000fe20000010000 */
[----:B------:R-:W-:-:S05]  /*0340*/  LOP3.LUT R68, R0, 0x7f, RZ, 0xc0, !PT ;  /* 0x0000007f00447812 */ /* 0x000fca00078ec0ff */
[----:B------:R-:W-:Y:S02]  /*0350*/  UMOV UR8, 0x400 ;  /* 0x0000040000087882 */ /* 0x000fe40000000000 */
[----:B--2---:R-:W2:Y:S08]  /*0360*/  LDC R3, c[0x0][0x398] ;  /* 0x0000e600ff037b82 */ /* 0x004eb00000000800 */
[----:B------:R-:W4:Y:S01]  /*0370*/  LDC R10, c[0x0][0x3a0] ;  /* 0x0000e800ff0a7b82 */ /* 0x000f220000000800 */
[----:B---3--:R-:W-:-:S07]  /*0380*/  ULEA UR8, UR4, UR8, 0x18 ;  /* 0x0000000804087291 */ /* 0x008fce000f8ec0ff */
[----:B------:R-:W3:Y:S02]  /*0390*/  S2UR UR16, SR_CTAID.Y ;  /* 0x00000000001079c3 */ /* 0x000ee40000002600 */
[----:B------:R-:W5:Y:S06]  /*03a0*/  LDS R4, [UR8] ;  /* 0x00000008ff047984 */ /* 0x000f6c0008000800 */
[----:B------:R-:W-:Y:S06]  /*03b0*/  BAR.SYNC.DEFER_BLOCKING 0x0 ;  /* 0x0000000000007b1d */ /* 0x000fec0000010000 */
[----:B------:R-:W-:Y:S05]  /*03c0*/  @P2 BRA `(.L_x_5) ;  /* 0x0000000000182947 */ /* 0x000fea0003800000 */
[----:B------:R-:W-:Y:S01]  /*03d0*/  ELECT P0, URZ, PT ;  /* 0x0000000000ff782f */ /* 0x000fe20003800000 */
[----:B------:R-:W-:Y:S01]  /*03e0*/  IMAD.MOV.U32 R2, RZ, RZ, 0x1 ;  /* 0x00000001ff027424 */ /* 0x000fe200078e00ff */
[----:B------:R-:W-:Y:S01]  /*03f0*/  UMOV UR5, 0x40 ;  /* 0x0000004000057882 */ /* 0x000fe20000000000 */
[----:B------:R-:W-:Y:S01]  /*0400*/  UVIRTCOUNT.DEALLOC.SMPOOL 0x80 ;  /* 0x000000800000784c */ /* 0x000fe20000000000 */
[----:B------:R-:W-:-:S09]  /*0410*/  ULEA UR5, UR4, UR5, 0x18 ;  /* 0x0000000504057291 */ /* 0x000fd2000f8ec0ff */
[----:B------:R5:W-:Y:S03]  /*0420*/  @P0 STS.U8 [UR5], R2 ;  /* 0x00000002ff000988 */ /* 0x000be60008000005 */
.L_x_5:
[----:B------:R-:W5:Y:S01]  /*0430*/  S2UR UR4, SR_CTAID.Z ;  /* 0x00000000000479c3 */ /* 0x000f620000002700 */
[----:B------:R-:W4:Y:S01]  /*0440*/  LDCU UR5, c[0x0][0x370] ;  /* 0x00006e00ff0577ac */ /* 0x000f220008000800 */
[C---:B------:R-:W-:Y:S01]  /*0450*/  ISETP.GE.U32.AND P0, PT, R68.reuse, 0x20, PT ;  /* 0x000000204400780c */ /* 0x040fe20003f06070 */
[----:B--2--5:R-:W-:Y:S01]  /*0460*/  VIADD R2, R3, 0xffffffff ;  /* 0xffffffff03027836 */ /* 0x024fe20000000000 */
[C---:B------:R-:W-:Y:S01]  /*0470*/  ISETP.NE.U32.AND P3, PT, R68.reuse, RZ, PT ;  /* 0x000000ff4400720c */ /* 0x040fe20003f65070 */
[----:B------:R-:W2:Y:S01]  /*0480*/  LDCU UR6, c[0x0][0x374] ;  /* 0x00006e80ff0677ac */ /* 0x000ea20008000800 */
[----:B------:R-:W-:Y:S01]  /*0490*/  LEA R11, R68, UR8, 0x2 ;  /* 0x00000008440b7c11 */ /* 0x000fe2000f8e10ff */
[----:B----4-:R-:W-:Y:S01]  /*04a0*/  VIADD R12, R10, 0xffffffff ;  /* 0xffffffff0a0c7836 */ /* 0x010fe20000000000 */
[----:B------:R-:W4:Y:S01]  /*04b0*/  S2UR UR13, SR_CTAID.X ;  /* 0x00000000000d79c3 */ /* 0x000f220000002500 */
[----:B------:R-:W5:Y:S01]  /*04c0*/  LDCU.64 UR14, c[0x0][0x3c0] ;  /* 0x00007800ff0e77ac */ /* 0x000f620008000a00 */
[----:B------:R-:W-:Y:S01]  /*04d0*/  R2UR UR12, R4 ;  /* 0x00000000040c72ca */ /* 0x000fe200000e0000 */
[----:B------:R-:W-:Y:S04]  /*04e0*/  BSSY.RECONVERGENT B0, `(.L_x_6) ;  /* 0x0000011000007945 */ /* 0x000fe80003800200 */
[----:B------:R3:W-:Y:S01]  /*04f0*/  @!P0 STS [R11], RZ ;  /* 0x000000ff0b008388 */ /* 0x0007e20000000800 */
[----:B------:R-:W-:-:S03]  /*0500*/  NOP ;  /* 0x0000000000007918 */ /* 0x000fc60000000000 */
[----:B------:R3:W-:Y:S02]  /*0510*/  @!P3 STS [UR8+0x24], R2 ;  /* 0x00002402ff00b988 */ /* 0x0007e40008000808 */
[----:B--23--:R-:W-:Y:S02]  /*0520*/  UIMAD UR4, UR4, UR6, UR16 ;  /* 0x00000006040472a4 */ /* 0x00cfe4000f8e0210 */
[----:B------:R2:W-:Y:S02]  /*0530*/  @!P3 STS [UR8+0x20], R12 ;  /* 0x0000200cff00b988 */ /* 0x0005e40008000808 */
[----:B----4-:R-:W-:-:S04]  /*0540*/  UIMAD UR4, UR4, UR5, UR13 ;  /* 0x00000005040472a4 */ /* 0x010fc8000f8e020d */
[----:B------:R-:W-:-:S04]  /*0550*/  UIMAD UR4, UR4, 0x180, URZ ;  /* 0x00000180040478a4 */ /* 0x000fc8000f8e02ff */
[----:B-----5:R-:W-:-:S04]  /*0560*/  UIADD3 UR10, UP0, UPT, UR4, UR14, URZ ;  /* 0x0000000e040a7290 */ /* 0x020fc8000ff1e0ff */
[----:B------:R-:W-:Y:S01]  /*0570*/  ULEA.HI.X.SX32 UR11, UR4, UR15, 0x1, UP0 ;  /* 0x0000000f040b7291 */ /* 0x000fe200080f0eff */
[----:B--2---:R-:W-:Y:S11]  /*0580*/  @P3 BRA `(.L_x_7) ;  /* 0x0000000000183947 */ /* 0x004ff60003800000 */
[----:B------:R-:W2:Y:S01]  /*0590*/  LDS R3, [UR8+0x8] ;  /* 0x00000808ff037984 */ /* 0x000ea20008000800 */
[----:B------:R-:W3:Y:S01]  /*05a0*/  LDC.64 R6, c[0x0][0x380] ;  /* 0x0000e000ff067b82 */ /* 0x000ee20000000a00 */
[----:B------:R-:W-:Y:S02]  /*05b0*/  IMAD.MOV.U32 R4, RZ, RZ, 0x70 ;  /* 0x00000070ff047424 */ /* 0x000fe400078e00ff */
[----:B---3--:R3:W-:Y:S03]  /*05c0*/  STS.64 [UR8], R6 ;  /* 0x00000006ff007988 */ /* 0x0087e60008000a08 */
[----:B--2---:R-:W-:-:S05]  /*05d0*/  LOP3.LUT R3, R3, 0x10, R4, 0xd8, !PT ;  /* 0x0000001003037812 */ /* 0x004fca00078ed804 */
[----:B------:R3:W-:Y:S02]  /*05e0*/  STS [UR8+0x8], R3 ;  /* 0x00000803ff007988 */ /* 0x0007e40008000808 */
.L_x_7:
[----:B------:R-:W-:Y:S05]  /*05f0*/  BSYNC.RECONVERGENT B0 ;  /* 0x0000000000007941 */ /* 0x000fea0003800200 */
.L_x_6:
[----:B------:R-:W-:Y:S04]  /*0600*/  BSSY.RECONVERGENT B0, `(.L_x_8) ;  /* 0x000000a000007945 */ /* 0x000fe80003800200 */
[----:B------:R-:W-:Y:S05]  /*0610*/  @P3 BRA `(.L_x_9) ;  /* 0x0000000000203947 */ /* 0x000fea0003800000 */
[----:B---3--:R-:W2:Y:S01]  /*0620*/  LDS R3, [UR8+0x34] ;  /* 0x00003408ff037984 */ /* 0x008ea20008000800 */
[----:B------:R-:W-:Y:S02]  /*0630*/  IMAD.MOV.U32 R4, RZ, RZ, 0x3f000000 ;  /* 0x3f000000ff047424 */ /* 0x000fe400078e00ff */
[----:B------:R-:W-:Y:S01]  /*0640*/  @!P3 IMAD.MOV.U32 R5, RZ, RZ, 0x7f ;  /* 0x0000007fff05b424 */ /* 0x000fe200078e00ff */
[----:B------:R-:W3:Y:S02]  /*0650*/  @!P3 LDS R6, [UR8+0x38] ;  /* 0x00003808ff06b984 */ /* 0x000ee40008000800 */
[----:B--2---:R-:W-:Y:S02]  /*0660*/  LOP3.LUT R3, R3, 0xff000000, R4, 0xb8, !PT ;  /* 0xff00000003037812 */ /* 0x004fe400078eb804 */
[----:B---3--:R-:W-:-:S03]  /*0670*/  @!P3 LOP3.LUT R4, R6, 0xff, R5, 0xb8, !PT ;  /* 0x000000ff0604b812 */ /* 0x008fc600078eb805 */
[----:B------:R2:W-:Y:S04]  /*0680*/  STS [UR8+0x34], R3 ;  /* 0x00003403ff007988 */ /* 0x0005e80008000808 */
[----:B------:R2:W-:Y:S02]  /*0690*/  @!P3 STS [UR8+0x38], R4 ;  /* 0x00003804ff00b988 */ /* 0x0005e40008000808 */
.L_x_9:
[----:B------:R-:W-:Y:S05]  /*06a0*/  BSYNC.RECONVERGENT B0 ;  /* 0x0000000000007941 */ /* 0x000fea0003800200 */
.L_x_8:
[----:B------:R-:W-:Y:S04]  /*06b0*/  BSSY.RECONVERGENT B0, `(.L_x_10) ;  /* 0x000000e000007945 */ /* 0x000fe80003800200 */
[----:B------:R-:W-:Y:S05]  /*06c0*/  @P3 BRA `(.L_x_11) ;  /* 0x0000000000303947 */ /* 0x000fea0003800000 */
[----:B--2---:R-:W2:Y:S01]  /*06d0*/  LDS R4, [UR8+0x34] ;  /* 0x00003408ff047984 */ /* 0x004ea20008000800 */
[----:B------:R-:W4:Y:S03]  /*06e0*/  LDC.64 R8, c[0x0][0x3a8] ;  /* 0x0000ea00ff087b82 */ /* 0x000f260000000a00 */
[----:B---3--:R-:W3:Y:S01]  /*06f0*/  LDS R3, [UR8+0x1c] ;  /* 0x00001c08ff037984 */ /* 0x008ee20008000800 */
[C---:B----4-:R-:W-:Y:S01]  /*0700*/  SHF.L.U64.HI R6, R8.reuse, 0x1, R9 ;  /* 0x0000000108067819 */ /* 0x050fe20000010209 */
[----:B------:R-:W-:-:S03]  /*0710*/  IMAD.SHL.U32 R5, R8, 0x2, RZ ;  /* 0x0000000208057824 */ /* 0x000fc600078e00ff */
[--C-:B------:R-:W-:Y:S02]  /*0720*/  SHF.R.U32.HI R8, RZ, 0x4, R6.reuse ;  /* 0x00000004ff087819 */ /* 0x100fe40000011606 */
[----:B------:R-:W-:-:S05]  /*0730*/  SHF.R.U64 R5, R5, 0x4, R6 ;  /* 0x0000000405057819 */ /* 0x000fca0000001206 */
[----:B------:R4:W-:Y:S01]  /*0740*/  STS [UR8+0xc], R5 ;  /* 0x00000c05ff007988 */ /* 0x0009e20008000808 */
[----:B--2---:R-:W-:Y:S02]  /*0750*/  LOP3.LUT R4, R4, 0x7, RZ, 0xb8, !PT ;  /* 0x0000000704047812 */ /* 0x004fe400078eb8ff */
[----:B---3--:R-:W-:-:S03]  /*0760*/  LOP3.LUT R3, R3, 0xf, R8, 0xb8, !PT ;  /* 0x0000000f03037812 */ /* 0x008fc600078eb808 */
[----:B------:R4:W-:Y:S04]  /*0770*/  STS [UR8+0x34], R4 ;  /* 0x00003404ff007988 */ /* 0x0009e80008000808 */
[----:B------:R4:W-:Y:S02]  /*0780*/  STS [UR8+0x1c], R3 ;  /* 0x00001c03ff007988 */ /* 0x0009e40008000808 */
.L_x_11:
[----:B------:R-:W-:Y:S05]  /*0790*/  BSYNC.RECONVERGENT B0 ;  /* 0x0000000000007941 */ /* 0x000fea0003800200 */
.L_x_10:
[----:B------:R-:W-:Y:S04]  /*07a0*/  BSSY.RECONVERGENT B1, `(.L_x_12) ;  /* 0x000001a000017945 */ /* 0x000fe80003800200 */
[----:B------:R-:W-:Y:S04]  /*07b0*/  BSSY.RELIABLE B0, `(.L_x_13) ;  /* 0x0000015000007945 */ /* 0x000fe80003800100 */
[----:B------:R-:W-:Y:S05]  /*07c0*/  @P3 BRA `(.L_x_14) ;  /* 0x0000000000203947 */ /* 0x000fea0003800000 */
[----:B--234-:R-:W2:Y:S02]  /*07d0*/  LDS R3, [UR8+0x34] ;  /* 0x00003408ff037984 */ /* 0x01cea40008000800 */
[----:B--2---:R-:W-:-:S05]  /*07e0*/  LOP3.LUT R3, R3, 0x38, RZ, 0xb8, !PT ;  /* 0x0000003803037812 */ /* 0x004fca00078eb8ff */
[----:B------:R2:W-:Y:S01]  /*07f0*/  STS [UR8+0x34], R3 ;  /* 0x00003403ff007988 */ /* 0x0005e20008000808 */
[----:B------:R-:W-:Y:S05]  /*0800*/  @P3 BRA `(.L_x_15) ;  /* 0x0000000000203947 */ /* 0x000fea0003800000 */
[----:B--2---:R-:W2:Y:S01]  /*0810*/  LDS R3, [UR8+0x8] ;  /* 0x00000808ff037984 */ /* 0x004ea20008000800 */
[----:B------:R-:W-:-:S05]  /*0820*/  IMAD.MOV.U32 R4, RZ, RZ, 0x780 ;  /* 0x00000780ff047424 */ /* 0x000fca00078e00ff */
[----:B--2---:R-:W-:-:S05]  /*0830*/  LOP3.LUT R3, R3, 0x300, R4, 0xd8, !PT ;  /* 0x0000030003037812 */ /* 0x004fca00078ed804 */
[----:B------:R5:W-:Y:S02]  /*0840*/  STS [UR8+0x8], R3 ;  /* 0x00000803ff007988 */ /* 0x000be40008000808 */
.L_x_14:
[----:B------:R-:W-:Y:S05]  /*0850*/  @P3 BRA `(.L_x_16) ;  /* 0x0000000000283947 */ /* 0x000fea0003800000 */
[----:B--2345:R-:W2:Y:S02]  /*0860*/  LDS R3, [UR8+0x8] ;  /* 0x00000808ff037984 */ /* 0x03cea40008000800 */
[----:B--2---:R-:W-:-:S05]  /*0870*/  LOP3.LUT R3, R3, 0x1800, RZ, 0xb8, !PT ;  /* 0x0000180003037812 */ /* 0x004fca00078eb8ff */
[----:B------:R3:W-:Y:S02]  /*0880*/  STS [UR8+0x8], R3 ;  /* 0x00000803ff007988 */ /* 0x0007e40008000808 */
.L_x_15:
[----:B------:R-:W-:Y:S05]  /*0890*/  @P3 BREAK.RELIABLE B0 ;  /* 0x0000000000003942 */ /* 0x000fea0003800100 */
[----:B------:R-:W-:Y:S05]  /*08a0*/  @P3 BRA `(.L_x_17) ;  /* 0x0000000000243947 */ /* 0x000fea0003800000 */
[----:B------:R-:W4:Y:S01]  /*08b0*/  LDS R4, [UR8+0x8] ;  /* 0x00000808ff047984 */ /* 0x000f220008000800 */
[----:B--23--:R-:W-:-:S05]  /*08c0*/  IMAD.MOV.U32 R3, RZ, RZ, 0x6000 ;  /* 0x00006000ff037424 */ /* 0x00cfca00078e00ff */
[----:B----4-:R-:W-:-:S04]  /*08d0*/  LOP3.LUT R3, R4, 0x6000, R3, 0xd8, !PT ;  /* 0x0000600004037812 */ /* 0x010fc800078ed803 */
[----:B------:R-:W-:-:S05]  /*08e0*/  LOP3.LUT R3, R3, 0x400000, RZ, 0xb8, !PT ;  /* 0x0040000003037812 */ /* 0x000fca00078eb8ff */
[----:B------:R2:W-:Y:S02]  /*08f0*/  STS [UR8+0x8], R3 ;  /* 0x00000803ff007988 */ /* 0x0005e40008000808 */
.L_x_16:
[----:B------:R-:W-:Y:S05]  /*0900*/  BSYNC.RELIABLE B0 ;  /* 0x0000000000007941 */ /* 0x000fea0003800100 */
.L_x_13:
[----:B--2345:R-:W2:Y:S02]  /*0910*/  @!P3 LDS R3, [UR8+0x8] ;  /* 0x00000808ff03b984 */ /* 0x03cea40008000800 */
[----:B--2---:R-:W-:-:S05]  /*0920*/  @!P3 LOP3.LUT R3, R3, 0x8000, RZ, 0xb8, !PT ;  /* 0x000080000303b812 */ /* 0x004fca00078eb8ff */
[----:B------:R4:W-:Y:S02]  /*0930*/  @!P3 STS [UR8+0x8], R3 ;  /* 0x00000803ff00b988 */ /* 0x0009e40008000808 */
.L_x_17:
[----:B------:R-:W-:Y:S05]  /*0940*/  BSYNC.RECONVERGENT B1 ;  /* 0x0000000000017941 */ /* 0x000fea0003800200 */
.L_x_12:
[----:B------:R-:W-:Y:S05]  /*0950*/  WARPSYNC.ALL ;  /* 0x0000000000007948 */ /* 0x000fea0003800000 */
[----:B------:R-:W-:Y:S01]  /*0960*/  NOP ;  /* 0x0000000000007918 */ /* 0x000fe20000000000 */
[----:B------:R-:W-:Y:S05]  /*0970*/  @P0 BRA `(.L_x_18) ;  /* 0x0000000000300947 */ /* 0x000fea0003800000 */
[----:B--234-:R-:W2:Y:S01]  /*0980*/  S2R R3, SR_LANEID ;  /* 0x0000000000037919 */ /* 0x01cea20000000000 */
[----:B------:R-:W-:Y:S05]  /*0990*/  WARPSYNC.ALL ;  /* 0x0000000000007948 */ /* 0x000fea0003800000 */
[----:B------:R-:W-:Y:S01]  /*09a0*/  NOP ;  /* 0x0000000000007918 */ /* 0x000fe20000000000 */
[----:B--2---:R-:W-:-:S05]  /*09b0*/  IMAD.SHL.U32 R3, R3, 0x4, RZ ;  /* 0x0000000403037824 */ /* 0x004fca00078e00ff */
[----:B------:R-:W2:Y:S01]  /*09c0*/  LDS R7, [R3+UR8] ;  /* 0x0000000803077984 */ /* 0x000ea20008000800 */
[----:B------:R-:W-:-:S05]  /*09d0*/  IADD3 R4, P1, PT, R3, UR10, RZ ;  /* 0x0000000a03047c10 */ /* 0x000fca000ff3e0ff */
[----:B------:R-:W-:-:S05]  /*09e0*/  IMAD.X R5, RZ, RZ, UR11, P1 ;  /* 0x0000000bff057e24 */ /* 0x000fca00088e06ff */
[----:B--2---:R5:W2:Y:S01]  /*09f0*/  ATOMG.E.EXCH.STRONG.GPU PT, RZ, [R4], R7 ;  /* 0x0000000704ff73a8 */ /* 0x004aa200041ee100 */
[----:B------:R-:W-:-:S04]  /*0a00*/  DEPBAR {5,4,3,2,1,0} ;  /* 0x0000003f0000791a */ /* 0x000fc80000000000 */
[----:B------:R-:W3:Y:S02]  /*0a10*/  CCTL.E.C.LDCU.IV.DEEP [UR10] ;  /* 0x000000000a007540 */ /* 0x000ee40009c08000 */
[----:B---3--:R5:W-:Y:S01]  /*0a20*/  UTMACCTL.IV [UR10] ;  /* 0x000000000a0079b9 */ /* 0x008be20008000000 */
[----:B------:R-:W-:Y:S01]  /*0a30*/  NOP ;  /* 0x0000000000007918 */ /* 0x000fe20000000000 */
.L_x_18:
[----:B------:R-:W-:Y:S05]  /*0a40*/  @P0 BRA `(.L_x_19) ;  /* 0x00000000000c0947 */ /* 0x000fea0003800000 */
[----:B------:R0:W-:Y:S01]  /*0a50*/  UTMACMDFLUSH ;  /* 0x00000000000079b7 */ /* 0x0001e20000000000 */
[----:B------:R-:W-:Y:S05]  /*0a60*/  @P0 BRA `(.L_x_19) ;  /* 0x0000000000040947 */ /* 0x000fea0003800000 */
[----:B------:R-:W-:-:S04]  /*0a70*/  DEPBAR.LE SB0, 0x0 ;  /* 0x000080000000791a */ /* 0x000fc80000000000 */
.L_x_19:
[----:B------:R-:W-:Y:S05]  /*0a80*/  WARPSYNC.ALL ;  /* 0x0000000000007948 */ /* 0x000fea0003800000 */
[----:B------:R-:W-:Y:S01]  /*0a90*/  NOP ;  /* 0x0000000000007918 */ /* 0x000fe20000000000 */
[----:B--2---:R-:W-:Y:S06]  /*0aa0*/  BAR.SYNC.DEFER_BLOCKING 0x0 ;  /* 0x0000000000007b1d */ /* 0x004fec0000010000 */
[----:B------:R-:W-:Y:S02]  /*0ab0*/  BSSY.RECONVERGENT B1, `(.L_x_20) ;  /* 0x000000b000017945 */ /* 0x000fe40003800200 */
[----:B------:R-:W-:Y:S06]  /*0ac0*/  BAR.SYNC.DEFER_BLOCKING 0x0 ;  /* 0x0000000000007b1d */ /* 0x000fec0000010000 */
[----:B------:R2:W-:Y:S01]  /*0ad0*/  @!P0 STS [R11], RZ ;  /* 0x000000ff0b008388 */ /* 0x0005e20000000800 */
[----:B------:R-:W-:Y:S01]  /*0ae0*/  NOP ;  /* 0x0000000000007918 */ /* 0x000fe20000000000 */
[----:B------:R-:W-:Y:S05]  /*0af0*/  @P3 BRA `(.L_x_21) ;  /* 0x0000000000183947 */ /* 0x000fea0003800000 */
[----:B---34-:R-:W3:Y:S01]  /*0b00*/  LDS R3, [UR8+0x8] ;  /* 0x00000808ff037984 */ /* 0x018ee20008000800 */
[----:B-----5:R-:W4:Y:S01]  /*0b10*/  LDC.64 R6, c[0x0][0x388] ;  /* 0x0000e200ff067b82 */ /* 0x020f220000000a00 */
[----:B------:R-:W-:Y:S02]  /*0b20*/  IMAD.MOV.U32 R4, RZ, RZ, 0x70 ;  /* 0x00000070ff047424 */ /* 0x000fe400078e00ff */
[----:B----4-:R4:W-:Y:S03]  /*0b30*/  STS.64 [UR8], R6 ;  /* 0x00000006ff007988 */ /* 0x0109e60008000a08 */
[----:B---3--:R-:W-:-:S05]  /*0b40*/  LOP3.LUT R3, R3, 0x10, R4, 0xd8, !PT ;  /* 0x0000001003037812 */ /* 0x008fca00078ed804 */
[----:B------:R4:W-:Y:S02]  /*0b50*/  STS [UR8+0x8], R3 ;  /* 0x00000803ff007988 */ /* 0x0009e40008000808 */
.L_x_21:
[----:B-----5:R-:W-:Y:S05]  /*0b60*/  BSYNC.RECONVERGENT B1 ;  /* 0x0000000000017941 */ /* 0x020fea0003800200 */
.L_x_20:
[----:B------:R-:W-:Y:S04]  /*0b70*/  BSSY.RECONVERGENT B2, `(.L_x_22) ;  /* 0x000000f000027945 */ /* 0x000fe80003800200 */
[----:B------:R-:W-:Y:S04]  /*0b80*/  BSSY.RELIABLE B1, `(.L_x_23) ;  /* 0x000000c000017945 */ /* 0x000fe80003800100 */
[----:B------:R-:W-:Y:S05]  /*0b90*/  @P3 BRA `(.L_x_24) ;  /* 0x0000000000283947 */ /* 0x000fea0003800000 */
[----:B---34-:R-:W3:Y:S01]  /*0ba0*/  LDS R3, [UR8+0x34] ;  /* 0x00003408ff037984 */ /* 0x018ee20008000800 */
[----:B------:R-:W-:Y:S01]  /*0bb0*/  IMAD.MOV.U32 R4, RZ, RZ, 0x3f000000 ;  /* 0x3f000000ff047424 */ /* 0x000fe200078e00ff */
[----:B------:R-:W-:Y:S05]  /*0bc0*/  @P3 BREAK.RELIABLE B1 ;  /* 0x0000000000013942 */ /* 0x000fea0003800100 */
[----:B---3--:R-:W-:-:S05]  /*0bd0*/  LOP3.LUT R3, R3, 0xff000000, R4, 0xb8, !PT ;  /* 0xff00000003037812 */ /* 0x008fca00078eb804 */
[----:B------:R3:W-:Y:S01]  /*0be0*/  STS [UR8+0x34], R3 ;  /* 0x00003403ff007988 */ /* 0x0007e20008000808 */
[----:B------:R-:W-:Y:S05]  /*0bf0*/  @P3 BRA `(.L_x_25) ;  /* 0x0000000000183947 */ /* 0x000fea0003800000 */
[----:B------:R-:W4:Y:S01]  /*0c00*/  LDS R4, [UR8+0x38] ;  /* 0x00003808ff047984 */ /* 0x000f220008000800 */
[----:B---3--:R-:W-:-:S05]  /*0c10*/  IMAD.MOV.U32 R3, RZ, RZ, 0x3f ;  /* 0x0000003fff037424 */ /* 0x008fca00078e00ff */
[----:B----4-:R-:W-:-:S05]  /*0c20*/  LOP3.LUT R3, R4, 0xff, R3, 0xb8, !PT ;  /* 0x000000ff04037812 */ /* 0x010fca00078eb803 */
[----:B------:R5:W-:Y:S02]  /*0c30*/  STS [UR8+0x38], R3 ;  /* 0x00003803ff007988 */ /* 0x000be40008000808 */
.L_x_24:
[----:B------:R-:W-:Y:S05]  /*0c40*/  BSYNC.RELIABLE B1 ;  /* 0x0000000000017941 */ /* 0x000fea0003800100 */
.L_x_23:
[----:B------:R2:W-:Y:S02]  /*0c50*/  @!P3 STS [UR8+0x20], R12 ;  /* 0x0000200cff00b988 */ /* 0x0005e40008000808 */
.L_x_25:
[----:B------:R-:W-:Y:S05]  /*0c60*/  BSYNC.RECONVERGENT B2 ;  /* 0x0000000000027941 */ /* 0x000fea0003800200 */
.L_x_22:
[----:B------:R-:W-:Y:S05]  /*0c70*/  WARPSYNC.ALL ;  /* 0x0000000000007948 */ /* 0x000fea0003800000 */
[----:B------:R-:W-:Y:S01]  /*0c80*/  NOP ;  /* 0x0000000000007918 */ /* 0x000fe20000000000 */
[----:B---345:R-:W3:Y:S01]  /*0c90*/  LDC R3, c[0x0][0x39c] ;  /* 0x0000e700ff037b82 */ /* 0x038ee20000000800 */
[----:B------:R-:W-:Y:S01]  /*0ca0*/  BSSY.RECONVERGENT B2, `(.L_x_26) ;  /* 0x0000010000027945 */ /* 0x000fe20003800200 */
[----:B---3--:R-:W-:-:S05]  /*0cb0*/  VIADD R3, R3, 0xffffffff ;  /* 0xffffffff03037836 */ /* 0x008fca0000000000 */
[----:B------:R3:W-:Y:S01]  /*0cc0*/  @!P3 STS [UR8+0x24], R3 ;  /* 0x00002403ff00b988 */ /* 0x0007e20008000808 */
[----:B------:R-:W-:Y:S05]  /*0cd0*/  @P3 BRA `(.L_x_27) ;  /* 0x0000000000303947 */ /* 0x000fea0003800000 */
[----:B------:R-:W4:Y:S01]  /*0ce0*/  LDS R5, [UR8+0x34] ;  /* 0x00003408ff057984 */ /* 0x000f220008000800 */
[----:B------:R-:W5:Y:S03]  /*0cf0*/  LDC.64 R6, c[0x0][0x3b0] ;  /* 0x0000ec00ff067b82 */ /* 0x000f660000000a00 */
[----:B------:R-:W2:Y:S01]  /*0d00*/  LDS R4, [UR8+0x1c] ;  /* 0x00001c08ff047984 */ /* 0x000ea20008000800 */
[C---:B-----5:R-:W-:Y:S01]  /*0d10*/  SHF.L.U64.HI R7, R6.reuse, 0x1, R7 ;  /* 0x0000000106077819 */ /* 0x060fe20000010207 */
[----:B------:R-:W-:-:S03]  /*0d20*/  IMAD.SHL.U32 R6, R6, 0x2, RZ ;  /* 0x0000000206067824 */ /* 0x000fc600078e00ff */
[--C-:B------:R-:W-:Y:S02]  /*0d30*/  SHF.R.U32.HI R9, RZ, 0x4, R7.reuse ;  /* 0x00000004ff097819 */ /* 0x100fe40000011607 */
[----:B------:R-:W-:-:S05]  /*0d40*/  SHF.R.U64 R6, R6, 0x4, R7 ;  /* 0x0000000406067819 */ /* 0x000fca0000001207 */
[----:B------:R5:W-:Y:S01]  /*0d50*/  STS [UR8+0xc], R6 ;  /* 0x00000c06ff007988 */ /* 0x000be20008000808 */
[----:B----4-:R-:W-:Y:S02]  /*0d60*/  LOP3.LUT R5, R5, 0x7, RZ, 0xb8, !PT ;  /* 0x0000000705057812 */ /* 0x010fe400078eb8ff */
[----:B--2---:R-:W-:-:S03]  /*0d70*/  LOP3.LUT R4, R4, 0xf, R9, 0xb8, !PT ;  /* 0x0000000f04047812 */ /* 0x004fc600078eb809 */
[----:B------:R5:W-:Y:S04]  /*0d80*/  STS [UR8+0x34], R5 ;  /* 0x00003405ff007988 */ /* 0x000be80008000808 */
[----:B------:R5:W-:Y:S02]  /*0d90*/  STS [UR8+0x1c], R4 ;  /* 0x00001c04ff007988 */ /* 0x000be40008000808 */
.L_x_27:
[----:B------:R-:W-:Y:S05]  /*0da0*/  BSYNC.RECONVERGENT B2 ;  /* 0x0000000000027941 */ /* 0x000fea0003800200 */
.L_x_26:
[----:B------:R-:W-:Y:S04]  /*0db0*/  BSSY.RECONVERGENT B3, `(.L_x_28) ;  /* 0x000001a000037945 */ /* 0x000fe80003800200 */
[----:B------:R-:W-:Y:S04]  /*0dc0*/  BSSY.RELIABLE B2, `(.L_x_29) ;  /* 0x0000015000027945 */ /* 0x000fe80003800100 */
[----:B------:R-:W-:Y:S05]  /*0dd0*/  @P3 BRA `(.L_x_30) ;  /* 0x0000000000203947 */ /* 0x000fea0003800000 */
[----:B-----5:R-:W4:Y:S02]  /*0de0*/  LDS R4, [UR8+0x34] ;  /* 0x00003408ff047984 */ /* 0x020f240008000800 */
[----:B----4-:R-:W-:-:S05]  /*0df0*/  LOP3.LUT R4, R4, 0x38, RZ, 0xb8, !PT ;  /* 0x0000003804047812 */ /* 0x010fca00078eb8ff */
[----:B------:R4:W-:Y:S01]  /*0e00*/  STS [UR8+0x34], R4 ;  /* 0x00003404ff007988 */ /* 0x0009e20008000808 */
[----:B------:R-:W-:Y:S05]  /*0e10*/  @P3 BRA `(.L_x_31) ;  /* 0x0000000000203947 */ /* 0x000fea0003800000 */
[----:B----4-:R-:W4:Y:S01]  /*0e20*/  LDS R4, [UR8+0x8] ;  /* 0x00000808ff047984 */ /* 0x010f220008000800 */
[----:B------:R-:W-:-:S05]  /*0e30*/  IMAD.MOV.U32 R5, RZ, RZ, 0x780 ;  /* 0x00000780ff057424 */ /* 0x000fca00078e00ff */
[----:B----4-:R-:W-:-:S05]  /*0e40*/  LOP3.LUT R4, R4, 0x300, R5, 0xd8, !PT ;  /* 0x0000030004047812 */ /* 0x010fca00078ed805 */
[----:B------:R4:W-:Y:S02]  /*0e50*/  STS [UR8+0x8], R4 ;  /* 0x00000804ff007988 */ /* 0x0009e40008000808 */
.L_x_30:
[----:B------:R-:W-:Y:S05]  /*0e60*/  @P3 BRA `(.L_x_32) ;  /* 0x0000000000283947 */ /* 0x000fea0003800000 */
[----:B----45:R-:W4:Y:S02]  /*0e70*/  LDS R4, [UR8+0x8] ;  /* 0x00000808ff047984 */ /* 0x030f240008000800 */
[----:B----4-:R-:W-:-:S05]  /*0e80*/  LOP3.LUT R4, R4, 0x1800, RZ, 0xb8, !PT ;  /* 0x0000180004047812 */ /* 0x010fca00078eb8ff */
[----:B------:R5:W-:Y:S02]  /*0e90*/  STS [UR8+0x8], R4 ;  /* 0x00000804ff007988 */ /* 0x000be40008000808 */
.L_x_31:
[----:B------:R-:W-:Y:S05]  /*0ea0*/  @P3 BREAK.RELIABLE B2 ;  /* 0x0000000000023942 */ /* 0x000fea0003800100 */
[----:B------:R-:W-:Y:S05]  /*0eb0*/  @P3 BRA `(.L_x_33) ;  /* 0x0000000000243947 */ /* 0x000fea0003800000 */
[----:B----45:R-:W4:Y:S01]  /*0ec0*/  LDS R4, [UR8+0x8] ;  /* 0x00000808ff047984 */ /* 0x030f220008000800 */
[----:B------:R-:W-:-:S05]  /*0ed0*/  IMAD.MOV.U32 R5, RZ, RZ, 0x6000 ;  /* 0x00006000ff057424 */ /* 0x000fca00078e00ff */
[----:B----4-:R-:W-:-:S04]  /*0ee0*/  LOP3.LUT R4, R4, 0x6000, R5, 0xd8, !PT ;  /* 0x0000600004047812 */ /* 0x010fc800078ed805 */
[----:B------:R-:W-:-:S05]  /*0ef0*/  LOP3.LUT R4, R4, 0x400000, RZ, 0xb8, !PT ;  /* 0x0040000004047812 */ /* 0x000fca00078eb8ff */
[----:B------:R4:W-:Y:S02]  /*0f00*/  STS [UR8+0x8], R4 ;  /* 0x00000804ff007988 */ /* 0x0009e40008000808 */
.L_x_32:
[----:B------:R-:W-:Y:S05]  /*0f10*/  BSYNC.RELIABLE B2 ;  /* 0x0000000000027941 */ /* 0x000fea0003800100 */
.L_x_29:
[----:B----45:R-:W4:Y:S02]  /*0f20*/  @!P3 LDS R4, [UR8+0x8] ;  /* 0x00000808ff04b984 */ /* 0x030f240008000800 */
[----:B----4-:R-:W-:-:S05]  /*0f30*/  @!P3 LOP3.LUT R4, R4, 0x8000, RZ, 0xb8, !PT ;  /* 0x000080000404b812 */ /* 0x010fca00078eb8ff */
[----:B------:R4:W-:Y:S02]  /*0f40*/  @!P3 STS [UR8+0x8], R4 ;  /* 0x00000804ff00b988 */ /* 0x0009e40008000808 */
.L_x_33:
[----:B------:R-:W-:Y:S05]  /*0f50*/  BSYNC.RECONVERGENT B3 ;  /* 0x0000000000037941 */ /* 0x000fea0003800200 */
.L_x_28:
[----:B------:R-:W-:Y:S05]  /*0f60*/  WARPSYNC.ALL ;  /* 0x0000000000007948 */ /* 0x000fea0003800000 */
[----:B------:R-:W-:Y:S01]  /*0f70*/  NOP ;  /* 0x0000000000007918 */ /* 0x000fe20000000000 */
[----:B------:R-:W-:-:S04]  /*0f80*/  UIADD3 UR5, UPT, UPT, UR4, 0x80, URZ ;  /* 0x0000008004057890 */ /* 0x000fc8000fffe0ff */
[----:B------:R-:W-:-:S04]  /*0f90*/  UIADD3 UR32, UP0, UPT, UR5, UR14, URZ ;  /* 0x0000000e05207290 */ /* 0x000fc8000ff1e0ff */
[----:B------:R-:W-:Y:S01]  /*0fa0*/  ULEA.HI.X.SX32 UR33, UR5, UR15, 0x1, UP0 ;  /* 0x0000000f05217291 */ /* 0x000fe200080f0eff */
[----:B------:R-:W-:Y:S11]  /*0fb0*/  @P0 BRA `(.L_x_34) ;  /* 0x0000000000300947 */ /* 0x000ff60003800000 */
[----:B----45:R-:W4:Y:S01]  /*0fc0*/  S2R R4, SR_LANEID ;  /* 0x0000000000047919 */ /* 0x030f220000000000 */
[----:B------:R-:W-:Y:S05]  /*0fd0*/  WARPSYNC.ALL ;  /* 0x0000000000007948 */ /* 0x000fea0003800000 */
[----:B------:R-:W-:Y:S01]  /*0fe0*/  NOP ;  /* 0x0000000000007918 */ /* 0x000fe20000000000 */
[----:B----4-:R-:W-:-:S05]  /*0ff0*/  IMAD.SHL.U32 R6, R4, 0x4, RZ ;  /* 0x0000000404067824 */ /* 0x010fca00078e00ff */
[----:B------:R-:W4:Y:S01]  /*1000*/  LDS R7, [R6+UR8] ;  /* 0x0000000806077984 */ /* 0x000f220008000800 */
[----:B------:R-:W-:-:S05]  /*1010*/  IADD3 R4, P1, PT, R6, UR32, RZ ;  /* 0x0000002006047c10 */ /* 0x000fca000ff3e0ff */
[----:B------:R-:W-:-:S05]  /*1020*/  IMAD.X R5, RZ, RZ, UR33, P1 ;  /* 0x00000021ff057e24 */ /* 0x000fca00088e06ff */
[----:B----4-:R4:W5:Y:S01]  /*1030*/  ATOMG.E.EXCH.STRONG.GPU PT, RZ, [R4], R7 ;  /* 0x0000000704ff73a8 */ /* 0x01096200041ee100 */
[----:B------:R-:W-:-:S04]  /*1040*/  DEPBAR {5,4,3,2,1,0} ;  /* 0x0000003f0000791a */ /* 0x000fc80000000000 */
[----:B------:R-:W2:Y:S02]  /*1050*/  CCTL.E.C.LDCU.IV.DEEP [UR32] ;  /* 0x0000000020007540 */ /* 0x000ea40009c08000 */
[----:B--2---:R4:W-:Y:S01]  /*1060*/  UTMACCTL.IV [UR32] ;  /* 0x00000000200079b9 */ /* 0x0049e20008000000 */
[----:B------:R-:W-:Y:S01]  /*1070*/  NOP ;  /* 0x0000000000007918 */ /* 0x000fe20000000000 */
.L_x_34:
[----:B------:R-:W-:Y:S05]  /*1080*/  @P0 BRA `(.L_x_35) ;  /* 0x00000000000c0947 */ /* 0x000fea0003800000 */
[----:B------:R0:W-:Y:S01]  /*1090*/  UTMACMDFLUSH ;  /* 0x00000000000079b7 */ /* 0x0001e20000000000 */
[----:B------:R-:W-:Y:S05]  /*10a0*/  @P0 BRA `(.L_x_35) ;  /* 0x0000000000040947 */ /* 0x000fea0003800000 */
[----:B------:R-:W-:-:S04]  /*10b0*/  DEPBAR.LE SB0, 0x0 ;  /* 0x000080000000791a */ /* 0x000fc80000000000 */
.L_x_35:
[----:B------:R-:W-:Y:S05]  /*10c0*/  WARPSYNC.ALL ;  /* 0x0000000000007948 */ /* 0x000fea0003800000 */
[----:B------:R-:W-:Y:S01]  /*10d0*/  NOP ;  /* 0x0000000000007918 */ /* 0x000fe20000000000 */
[----:B-----5:R-:W-:Y:S06]  /*10e0*/  BAR.SYNC.DEFER_BLOCKING 0x0 ;  /* 0x0000000000007b1d */ /* 0x020fec0000010000 */
[----:B------:R-:W-:Y:S02]  /*10f0*/  BSSY.RECONVERGENT B3, `(.L_x_36) ;  /* 0x000000b000037945 */ /* 0x000fe40003800200 */
[----:B------:R-:W-:Y:S06]  /*1100*/  BAR.SYNC.DEFER_BLOCKING 0x0 ;  /* 0x0000000000007b1d */ /* 0x000fec0000010000 */
[----:B------:R5:W-:Y:S01]  /*1110*/  @!P0 STS [R11], RZ ;  /* 0x000000ff0b008388 */ /* 0x000be20000000800 */
[----:B------:R-:W-:Y:S01]  /*1120*/  NOP ;  /* 0x0000000000007918 */ /* 0x000fe20000000000 */
[----:B------:R-:W-:Y:S05]  /*1130*/  @P3 BRA `(.L_x_37) ;  /* 0x0000000000183947 */ /* 0x000fea0003800000 */
[----:B----4-:R-:W4:Y:S01]  /*1140*/  LDS R4, [UR8+0x8] ;  /* 0x00000808ff047984 */ /* 0x010f220008000800 */
[----:B------:R-:W2:Y:S01]  /*1150*/  LDC.64 R6, c[0x0][0x390] ;  /* 0x0000e400ff067b82 */ /* 0x000ea20000000a00 */
[----:B------:R-:W-:Y:S02]  /*1160*/  IMAD.MOV.U32 R5, RZ, RZ, 0x70 ;  /* 0x00000070ff057424 */ /* 0x000fe400078e00ff */
[----:B--2---:R2:W-:Y:S03]  /*1170*/  STS.64 [UR8], R6 ;  /* 0x00000006ff007988 */ /* 0x0045e60008000a08 */
[----:B----4-:R-:W-:-:S05]  /*1180*/  LOP3.LUT R4, R4, 0x10, R5, 0xd8, !PT ;  /* 0x0000001004047812 */ /* 0x010fca00078ed805 */
[----:B------:R2:W-:Y:S02]  /*1190*/  STS [UR8+0x8], R4 ;  /* 0x00000804ff007988 */ /* 0x0005e40008000808 */
.L_x_37:
[----:B----4-:R-:W-:Y:S05]  /*11a0*/  BSYNC.RECONVERGENT B3 ;  /* 0x0000000000037941 */ /* 0x010fea0003800200 */
.L_x_36:
[----:B------:R-:W-:Y:S04]  /*11b0*/  BSSY.RECONVERGENT B4, `(.L_x_38) ;  /* 0x0000011000047945 */ /* 0x000fe80003800200 */
[----:B------:R-:W-:Y:S04]  /*11c0*/  BSSY.RELIABLE B3, `(.L_x_39) ;  /* 0x000000e000037945 */ /* 0x000fe80003800100 */
[----:B------:R-:W-:Y:S05]  /*11d0*/  @P3 BRA `(.L_x_40) ;  /* 0x0000000000243947 */ /* 0x000fea0003800000 */
[----:B--2---:R-:W2:Y:S01]  /*11e0*/  LDS R4, [UR8+0x34] ;  /* 0x00003408ff047984 */ /* 0x004ea20008000800 */
[----:B------:R-:W-:-:S05]  /*11f0*/  IMAD.MOV.U32 R5, RZ, RZ, 0x3f000000 ;  /* 0x3f000000ff057424 */ /* 0x000fca00078e00ff */
[----:B--2---:R-:W-:-:S05]  /*1200*/  LOP3.LUT R4, R4, 0xff000000, R5, 0xb8, !PT ;  /* 0xff00000004047812 */ /* 0x004fca00078eb805 */
[----:B------:R2:W-:Y:S01]  /*1210*/  STS [UR8+0x34], R4 ;  /* 0x00003404ff007988 */ /* 0x0005e20008000808 */
[----:B------:R-:W-:Y:S05]  /*1220*/  @P3 BRA `(.L_x_41) ;  /* 0x00000000001c3947 */ /* 0x000fea0003800000 */
[----:B--2---:R-:W2:Y:S01]  /*1230*/  LDS R4, [UR8+0x38] ;  /* 0x00003808ff047984 */ /* 0x004ea20008000800 */
[----:B------:R-:W-:-:S05]  /*1240*/  IMAD.MOV.U32 R5, RZ, RZ, 0x7f ;  /* 0x0000007fff057424 */ /* 0x000fca00078e00ff */
[----:B--2---:R-:W-:-:S05]  /*1250*/  LOP3.LUT R4, R4, 0xff, R5, 0xb8, !PT ;  /* 0x000000ff04047812 */ /* 0x004fca00078eb805 */
[----:B------:R4:W-:Y:S02]  /*1260*/  STS [UR8+0x38], R4 ;  /* 0x00003804ff007988 */ /* 0x0009e40008000808 */
.L_x_40:
[----:B------:R-:W-:Y:S05]  /*1270*/  @P3 BREAK.RELIABLE B3 ;  /* 0x0000000000033942 */ /* 0x000fea0003800100 */
[----:B------:R-:W-:Y:S05]  /*1280*/  @P3 BRA `(.L_x_42) ;  /* 0x00000000000c3947 */ /* 0x000fea0003800000 */
[----:B------:R2:W-:Y:S02]  /*1290*/  STS [UR8+0x20], R3 ;  /* 0x00002003ff007988 */ /* 0x0005e40008000808 */
.L_x_41:
[----:B------:R-:W-:Y:S05]  /*12a0*/  BSYNC.RELIABLE B3 ;  /* 0x0000000000037941 */ /* 0x000fea0003800100 */
.L_x_39:
[----:B------:R2:W-:Y:S02]  /*12b0*/  @!P3 STS [UR8+0x24], R2 ;  /* 0x00002402ff00b988 */ /* 0x0005e40008000808 */
.L_x_42:
[----:B------:R-:W-:Y:S05]  /*12c0*/  BSYNC.RECONVERGENT B4 ;  /* 0x0000000000047941 */ /* 0x000fea0003800200 */
.L_x_38:
[----:B------:R-:W-:Y:S05]  /*12d0*/  WARPSYNC.ALL ;  /* 0x0000000000007948 */ /* 0x000fea0003800000 */
[----:B------:R-:W-:Y:S01]  /*12e0*/  NOP ;  /* 0x0000000000007918 */ /* 0x000fe20000000000 */
[----:B------:R-:W-:Y:S04]  /*12f0*/  BSSY.RECONVERGENT B4, `(.L_x_43) ;  /* 0x000000e000047945 */ /* 0x000fe80003800200 */
[----:B------:R-:W-:Y:S05]  /*1300*/  @P3 BRA `(.L_x_44) ;  /* 0x0000000000303947 */ /* 0x000fea0003800000 */
[----:B--23--:R-:W2:Y:S01]  /*1310*/  LDS R3, [UR8+0x34] ;  /* 0x00003408ff037984 */ /* 0x00cea20008000800 */
[----:B----4-:R-:W3:Y:S03]  /*1320*/  LDC.64 R4, c[0x0][0x3b8] ;  /* 0x0000ee00ff047b82 */ /* 0x010ee60000000a00 */
[----:B------:R-:W4:Y:S01]  /*1330*/  LDS R2, [UR8+0x1c] ;  /* 0x00001c08ff027984 */ /* 0x000f220008000800 */
[C---:B---3--:R-:W-:Y:S01]  /*1340*/  SHF.L.U64.HI R5, R4.reuse, 0x1, R5 ;  /* 0x0000000104057819 */ /* 0x048fe20000010205 */
[----:B------:R-:W-:-:S03]  /*1350*/  IMAD.SHL.U32 R4, R4, 0x2, RZ ;  /* 0x0000000204047824 */ /* 0x000fc600078e00ff */
[--C-:B------:R-:W-:Y:S02]  /*1360*/  SHF.R.U32.HI R7, RZ, 0x4, R5.reuse ;  /* 0x00000004ff077819 */ /* 0x100fe40000011605 */
[----:B------:R-:W-:-:S05]  /*1370*/  SHF.R.U64 R4, R4, 0x4, R5 ;  /* 0x0000000404047819 */ /* 0x000fca0000001205 */
[----:B------:R3:W-:Y:S01]  /*1380*/  STS [UR8+0xc], R4 ;  /* 0x00000c04ff007988 */ /* 0x0007e20008000808 */
[----:B--2---:R-:W-:Y:S02]  /*1390*/  LOP3.LUT R3, R3, 0x7, RZ, 0xb8, !PT ;  /* 0x0000000703037812 */ /* 0x004fe400078eb8ff */
[----:B----4-:R-:W-:-:S03]  /*13a0*/  LOP3.LUT R2, R2, 0xf, R7, 0xb8, !PT ;  /* 0x0000000f02027812 */ /* 0x010fc600078eb807 */
[----:B------:R3:W-:Y:S04]  /*13b0*/  STS [UR8+0x34], R3 ;  /* 0x00003403ff007988 */ /* 0x0007e80008000808 */
[----:B------:R3:W-:Y:S02]  /*13c0*/  STS [UR8+0x1c], R2 ;  /* 0x00001c02ff007988 */ /* 0x0007e40008000808 */
.L_x_44:
[----:B------:R-:W-:Y:S05]  /*13d0*/  BSYNC.RECONVERGENT B4 ;  /* 0x0000000000047941 */ /* 0x000fea0003800200 */
.L_x_43:
[----:B------:R-:W-:Y:S04]  /*13e0*/  BSSY.RECONVERGENT B5, `(.L_x_45) ;  /* 0x000001a000057945 */ /* 0x000fe80003800200 */
[----:B------:R-:W-:Y:S04]  /*13f0*/  BSSY.RELIABLE B4, `(.L_x_46) ;  /* 0x0000015000047945 */ /* 0x000fe80003800100 */
[----:B------:R-:W-:Y:S05]  /*1400*/  @P3 BRA `(.L_x_47) ;  /* 0x0000000000203947 */ /* 0x000fea0003800000 */
[----:B--23--:R-:W2:Y:S02]  /*1410*/  LDS R2, [UR8+0x34] ;  /* 0x00003408ff027984 */ /* 0x00cea40008000800 */
[----:B--2---:R-:W-:-:S05]  /*1420*/  LOP3.LUT R2, R2, 0x38, RZ, 0xb8, !PT ;  /* 0x0000003802027812 */ /* 0x004fca00078eb8ff */
[----:B------:R2:W-:Y:S01]  /*1430*/  STS [UR8+0x34], R2 ;  /* 0x00003402ff007988 */ /* 0x0005e20008000808 */
[----:B------:R-:W-:Y:S05]  /*1440*/  @P3 BRA `(.L_x_48) ;  /* 0x0000000000203947 */ /* 0x000fea0003800000 */
[----:B--2---:R-:W2:Y:S01]  /*1450*/  LDS R2, [UR8+0x8] ;  /* 0x00000808ff027984 */ /* 0x004ea20008000800 */
[----:B------:R-:W-:-:S05]  /*1460*/  IMAD.MOV.U32 R3, RZ, RZ, 0x780 ;  /* 0x00000780ff037424 */ /* 0x000fca00078e00ff */
[----:B--2---:R-:W-:-:S05]  /*1470*/  LOP3.LUT R2, R2, 0x300, R3, 0xd8, !PT ;  /* 0x0000030002027812 */ /* 0x004fca00078ed803 */
[----:B------:R2:W-:Y:S02]  /*1480*/  STS [UR8+0x8], R2 ;  /* 0x00000802ff007988 */ /* 0x0005e40008000808 */
.L_x_47:
[----:B------:R-:W-:Y:S05]  /*1490*/  @P3 BRA `(.L_x_49) ;  /* 0x0000000000283947 */ /* 0x000fea0003800000 */
[----:B--23--:R-:W2:Y:S02]  /*14a0*/  LDS R2, [UR8+0x8] ;  /* 0x00000808ff027984 */ /* 0x00cea40008000800 */
[----:B--2---:R-:W-:-:S05]  /*14b0*/  LOP3.LUT R2, R2, 0x1800, RZ, 0xb8, !PT ;  /* 0x0000180002027812 */ /* 0x004fca00078eb8ff */
[----:B------:R3:W-:Y:S02]  /*14c0*/  STS [UR8+0x8], R2 ;  /* 0x00000802ff007988 */ /* 0x0007e40008000808 */
.L_x_48:
[----:B------:R-:W-:Y:S05]  /*14d0*/  @P3 BREAK.RELIABLE B4 ;  /* 0x0000000000043942 */ /* 0x000fea0003800100 */
[----:B------:R-:W-:Y:S05]  /*14e0*/  @P3 BRA `(.L_x_50) ;  /* 0x0000000000243947 */ /* 0x000fea0003800000 */
[----:B--23--:R-:W2:Y:S01]  /*14f0*/  LDS R2, [UR8+0x8] ;  /* 0x00000808ff027984 */ /* 0x00cea20008000800 */
[----:B------:R-:W-:-:S05]  /*1500*/  IMAD.MOV.U32 R3, RZ, RZ, 0x6000 ;  /* 0x00006000ff037424 */ /* 0x000fca00078e00ff */
[----:B--2---:R-:W-:-:S04]  /*1510*/  LOP3.LUT R2, R2, 0x6000, R3, 0xd8, !PT ;  /* 0x0000600002027812 */ /* 0x004fc800078ed803 */
[----:B------:R-:W-:-:S05]  /*1520*/  LOP3.LUT R2, R2, 0x400000, RZ, 0xb8, !PT ;  /* 0x0040000002027812 */ /* 0x000fca00078eb8ff */
[----:B------:R2:W-:Y:S02]  /*1530*/  STS [UR8+0x8], R2 ;  /* 0x00000802ff007988 */ /* 0x0005e40008000808 */
.L_x_49:
[----:B------:R-:W-:Y:S05]  /*1540*/  BSYNC.RELIABLE B4 ;  /* 0x0000000000047941 */ /* 0x000fea0003800100 */
.L_x_46:
[----:B--23--:R-:W2:Y:S02]  /*1550*/  @!P3 LDS R2, [UR8+0x8] ;  /* 0x00000808ff02b984 */ /* 0x00cea40008000800 */
[----:B--2---:R-:W-:-:S05]  /*1560*/  @!P3 LOP3.LUT R2, R2, 0x8000, RZ, 0xb8, !PT ;  /* 0x000080000202b812 */ /* 0x004fca00078eb8ff */
[----:B------:R2:W-:Y:S02]  /*1570*/  @!P3 STS [UR8+0x8], R2 ;  /* 0x00000802ff00b988 */ /* 0x0005e40008000808 */
.L_x_50:
[----:B------:R-:W-:Y:S05]  /*1580*/  BSYNC.RECONVERGENT B5 ;  /* 0x0000000000057941 */ /* 0x000fea0003800200 */
.L_x_45:
[----:B------:R-:W-:Y:S05]  /*1590*/  WARPSYNC.ALL ;  /* 0x0000000000007948 */ /* 0x000fea0003800000 */
[----:B------:R-:W-:Y:S01]  /*15a0*/  NOP ;  /* 0x0000000000007918 */ /* 0x000fe20000000000 */
[----:B------:R-:W-:-:S04]  /*15b0*/  UIADD3 UR4, UPT, UPT, UR4, 0x100, URZ ;  /* 0x0000010004047890 */ /* 0x000fc8000fffe0ff */
[----:B------:R-:W-:-:S04]  /*15c0*/  UIADD3 UR14, UP0, UPT, UR4, UR14, URZ ;  /* 0x0000000e040e7290 */ /* 0x000fc8000ff1e0ff */
[----:B------:R-:W-:Y:S01]  /*15d0*/  ULEA.HI.X.SX32 UR15, UR4, UR15, 0x1, UP0 ;  /* 0x0000000f040f7291 */ /* 0x000fe200080f0eff */
[----:B------:R-:W-:Y:S11]  /*15e0*/  @P0 BRA `(.L_x_51) ;  /* 0x0000000000300947 */ /* 0x000ff60003800000 */
[----:B--23--:R-:W2:Y:S01]  /*15f0*/  S2R R2, SR_LANEID ;  /* 0x0000000000027919 */ /* 0x00cea20000000000 */
[----:B------:R-:W-:Y:S05]  /*1600*/  WARPSYNC.ALL ;  /* 0x0000000000007948 */ /* 0x000fea0003800000 */
[----:B------:R-:W-:Y:S01]  /*1610*/  NOP ;  /* 0x0000000000007918 */ /* 0x000fe20000000000 */
[----:B--2-4-:R-:W-:-:S05]  /*1620*/  IMAD.SHL.U32 R4, R2, 0x4, RZ ;  /* 0x0000000402047824 */ /* 0x014fca00078e00ff */
[----:B------:R-:W2:Y:S01]  /*1630*/  LDS R5, [R4+UR8] ;  /* 0x0000000804057984 */ /* 0x000ea20008000800 */
[----:B------:R-:W-:-:S05]  /*1640*/  IADD3 R2, P1, PT, R4, UR14, RZ ;  /* 0x0000000e04027c10 */ /* 0x000fca000ff3e0ff */
[----:B------:R-:W-:-:S05]  /*1650*/  IMAD.X R3, RZ, RZ, UR15, P1 ;  /* 0x0000000fff037e24 */ /* 0x000fca00088e06ff */
[----:B--2---:R2:W3:Y:S01]  /*1660*/  ATOMG.E.EXCH.STRONG.GPU PT, RZ, [R2], R5 ;  /* 0x0000000502ff73a8 */ /* 0x0044e200041ee100 */
[----:B------:R-:W-:-:S04]  /*1670*/  DEPBAR {5,4,3,2,1,0} ;  /* 0x0000003f0000791a */ /* 0x000fc80000000000 */
[----:B------:R-:W4:Y:S02]  /*1680*/  CCTL.E.C.LDCU.IV.DEEP [UR14] ;  /* 0x000000000e007540 */ /* 0x000f240009c08000 */
[----:B----4-:R2:W-:Y:S01]  /*1690*/  UTMACCTL.IV [UR14] ;  /* 0x000000000e0079b9 */ /* 0x0105e20008000000 */
[----:B------:R-:W-:Y:S01]  /*16a0*/  NOP ;  /* 0x0000000000007918 */ /* 0x000fe20000000000 */
.L_x_51:
[----:B------:R-:W-:Y:S05]  /*16b0*/  @P0 BRA `(.L_x_52) ;  /* 0x00000000000c0947 */ /* 0x000fea0003800000 */
[----:B------:R0:W-:Y:S01]  /*16c0*/  UTMACMDFLUSH ;  /* 0x00000000000079b7 */ /* 0x0001e20000000000 */
[----:B------:R-:W-:Y:S05]  /*16d0*/  @P0 BRA `(.L_x_52) ;  /* 0x0000000000040947 */ /* 0x000fea0003800000 */
[----:B------:R-:W-:-:S04]  /*16e0*/  DEPBAR.LE SB0, 0x0 ;  /* 0x000080000000791a */ /* 0x000fc80000000000 */
.L_x_52:
[----:B------:R-:W-:Y:S05]  /*16f0*/  WARPSYNC.ALL ;  /* 0x0000000000007948 */ /* 0x000fea0003800000 */
[----:B------:R-:W-:Y:S01]  /*1700*/  NOP ;  /* 0x0000000000007918 */ /* 0x000fe20000000000 */
[----:B---3--:R-:W-:Y:S01]  /*1710*/  BAR.SYNC.DEFER_BLOCKING 0x0 ;  /* 0x0000000000007b1d */ /* 0x008fe20000010000 */
[----:B--2---:R-:W-:Y:S01]  /*1720*/  SHF.R.U32.HI R2, RZ, 0x5, R0 ;  /* 0x00000005ff027819 */ /* 0x004fe20000011600 */
[----:B------:R-:W-:Y:S01]  /*1730*/  UIADD3 UR6, UPT, UPT, UR8, 0x18010, URZ ;  /* 0x0001801008067890 */ /* 0x000fe2000fffe0ff */
[----:B------:R-:W-:Y:S01]  /*1740*/  ISETP.GE.AND P0, PT, R10, 0x1, PT ;  /* 0x000000010a00780c */ /* 0x000fe20003f06270 */
[----:B------:R-:W-:Y:S01]  /*1750*/  USHF.L.U32 UR23, UR13, 0x7, URZ ;  /* 0x000000070d177899 */ /* 0x000fe200080006ff */
[----:B------:R-:W-:Y:S01]  /*1760*/  R2UR UR9, R2 ;  /* 0x00000000020972ca */ /* 0x000fe200000e0000 */
[----:B------:R-:W-:Y:S01]  /*1770*/  VOTEU.ALL UP0, P3 ;  /* 0x0000000000ff7886 */ /* 0x000fe20001800000 */
[----:B------:R-:W-:Y:S01]  /*1780*/  UMOV UR4, 0x1 ;  /* 0x0000000100047882 */ /* 0x000fe20000000000 */
[----:B------:R-:W-:Y:S01]  /*1790*/  VOTEU.ALL UP1, P3 ;  /* 0x0000000000ff7886 */ /* 0x000fe20001820000 */
[----:B------:R-:W-:Y:S01]  /*17a0*/  USHF.L.U32 UR7, UR16, 0x6, URZ ;  /* 0x0000000610077899 */ /* 0x000fe200080006ff */
[----:B------:R-:W-:Y:S01]  /*17b0*/  BSSY.RECONVERGENT B5, `(.L_x_53) ;  /* 0x0000018000057945 */ /* 0x000fe20003800200 */
[----:B------:R-:W-:-:S04]  /*17c0*/  @!UP0 UIADD3 UR18, UPT, UPT, -UR4, 0x100000, URZ ;  /* 0x0010000004128890 */ /* 0x000fc8000fffe1ff */
[----:B------:R-:W-:Y:S02]  /*17d0*/  @!UP0 USHF.L.U32 UR19, UR18, 0xb, URZ ;  /* 0x0000000b12138899 */ /* 0x000fe400080006ff */
[----:B------:R-:W-:Y:S02]  /*17e0*/  @!UP0 USHF.L.U32 UR18, UR18, 0x1, URZ ;  /* 0x0000000112128899 */ /* 0x000fe400080006ff */
[----:B------:R-:W-:-:S04]  /*17f0*/  @!UP0 UIADD3 UR4, UPT, UPT, -UR4, 0x100000, URZ ;  /* 0x0010000004048890 */ /* 0x000fc8000fffe1ff */
[----:B------:R-:W-:Y:S02]  /*1800*/  @!UP0 USHF.L.U32 UR5, UR4, 0xb, URZ ;  /* 0x0000000b04058899 */ /* 0x000fe400080006ff */
[----:B------:R-:W-:Y:S01]  /*1810*/  @!UP0 USHF.L.U32 UR4, UR4, 0x1, URZ ;  /* 0x0000000104048899 */ /* 0x000fe200080006ff */
[----:B------:R-:W-:Y:S01]  /*1820*/  VOTEU.ALL UP0, P3 ;  /* 0x0000000000ff7886 */ /* 0x000fe20001800000 */
[----:B------:R-:W2:Y:S04]  /*1830*/  FENCE.VIEW.ASYNC.S ;  /* 0x00000000000073c6 */ /* 0x000ea80000000000 */
[----:B--2---:R2:W3:Y:S06]  /*1840*/  @!UP0 SYNCS.EXCH.64 URZ, [UR8+0x18000], UR18 ;  /* 0x0180001208ff85b2 */ /* 0x0044ec0008000100 */
[----:B------:R2:W3:Y:S02]  /*1850*/  @!UP1 SYNCS.EXCH.64 URZ, [UR8+0x18010], UR4 ;  /* 0x0180100408ff95b2 */ /* 0x0004e40008000100 */
[----:B---3--:R-:W-:Y:S06]  /*1860*/  BAR.SYNC.DEFER_BLOCKING 0x0 ;  /* 0x0000000000007b1d */ /* 0x008fec0000010000 */
[----:B------:R-:W-:Y:S05]  /*1870*/  @P3 BRA `(.L_x_54) ;  /* 0x00000000002c3947 */ /* 0x000fea0003800000 */
[----:B--2---:R-:W-:Y:S02]  /*1880*/  UMOV UR4, 0x1 ;  /* 0x0000000100047882 */ /* 0x004fe40000000000 */
[----:B------:R-:W-:-:S04]  /*1890*/  UIADD3 UR18, UPT, UPT, -UR4, 0x100000, URZ ;  /* 0x0010000004127890 */ /* 0x000fc8000fffe1ff */
[----:B------:R-:W-:Y:S02]  /*18a0*/  USHF.L.U32 UR19, UR18, 0xb, URZ ;  /* 0x0000000b12137899 */ /* 0x000fe400080006ff */
[----:B------:R-:W-:Y:S02]  /*18b0*/  USHF.L.U32 UR18, UR18, 0x1, URZ ;  /* 0x0000000112127899 */ /* 0x000fe400080006ff */
[----:B------:R-:W-:-:S04]  /*18c0*/  UIADD3 UR4, UPT, UPT, -UR4, 0x100000, URZ ;  /* 0x0010000004047890 */ /* 0x000fc8000fffe1ff */
[----:B------:R-:W-:Y:S02]  /*18d0*/  USHF.L.U32 UR5, UR4, 0xb, URZ ;  /* 0x0000000b04057899 */ /* 0x000fe400080006ff */
[----:B------:R-:W-:Y:S01]  /*18e0*/  USHF.L.U32 UR4, UR4, 0x1, URZ ;  /* 0x0000000104047899 */ /* 0x000fe200080006ff */
[----:B------:R-:W2:Y:S03]  /*18f0*/  FENCE.VIEW.ASYNC.S ;  /* 0x00000000000073c6 */ /* 0x000ea60000000000 */
[----:B--2---:R3:W2:Y:S08]  /*1900*/  SYNCS.EXCH.64 URZ, [UR8+0x18008], UR18 ;  /* 0x0180081208ff75b2 */ /* 0x0046b00008000100 */
[----:B------:R3:W4:Y:S02]  /*1910*/  SYNCS.EXCH.64 URZ, [UR8+0x18018], UR4 ;  /* 0x0180180408ff75b2 */ /* 0x0007240008000100 */
[----:B---3--:R-:W-:Y:S01]  /*1920*/  NOP ;  /* 0x0000000000007918 */ /* 0x008fe20000000000 */
.L_x_54:
[----:B--2---:R-:W-:Y:S05]  /*1930*/  BSYNC.RECONVERGENT B5 ;  /* 0x0000000000057941 */ /* 0x004fea0003800200 */
.L_x_53:
[----:B------:R-:W-:Y:S05]  /*1940*/  @!P0 BRA `(.L_x_55) ;  /* 0x0000000c00508947 */ /* 0x000fea0003800000 */
[----:B----4-:R-:W-:Y:S01]  /*1950*/  BAR.SYNC.DEFER_BLOCKING 0x0 ;  /* 0x0000000000007b1d */ /* 0x010fe20000010000 */
[----:B------:R-:W-:Y:S01]  /*1960*/  @!P3 IMAD.MOV.U32 R2, RZ, RZ, 0xc000 ;  /* 0x0000c000ff02b424 */ /* 0x000fe200078e00ff */
[----:B------:R-:W-:Y:S01]  /*1970*/  ELECT P1, URZ, PT ;  /* 0x0000000000ff782f */ /* 0x000fe20003820000 */
[----:B------:R-:W-:-:S03]  /*1980*/  ULOP3.LUT UR4, UR9, 0x1, URZ, 0xc0, !UPT ;  /* 0x0000000109047892 */ /* 0x000fc6000f8ec0ff */
[C---:B------:R-:W-:Y:S02]  /*1990*/  ISETP.LT.U32.AND P1, PT, R68.reuse, 0x40, P1 ;  /* 0x000000404400780c */ /* 0x040fe40000f21070 */
[----:B------:R-:W-:Y:S01]  /*19a0*/  ELECT P0, URZ, PT ;  /* 0x0000000000ff782f */ /* 0x000fe20003800000 */
[----:B------:R-:W-:Y:S02]  /*19b0*/  ULEA UR20, UR4, UR8, 0xe ;  /* 0x0000000804147291 */ /* 0x000fe4000f8e70ff */
[----:B------:R-:W-:Y:S01]  /*19c0*/  USHF.L.U32 UR22, UR4, 0x6, URZ ;  /* 0x0000000604167899 */ /* 0x000fe200080006ff */
[----:B------:R-:W-:Y:S01]  /*19d0*/  ISETP.LT.U32.AND P0, PT, R68, 0x40, P0 ;  /* 0x000000404400780c */ /* 0x000fe20000701070 */
[----:B------:R-:W-:Y:S01]  /*19e0*/  UIMAD UR4, UR4, -0x2000, UR20 ;  /* 0xffffe000040478a4 */ /* 0x000fe2000f8e0214 */
[----:B------:R-:W-:-:S04]  /*19f0*/  UMOV UR19, UR7 ;  /* 0x0000000700137c82 */ /* 0x000fc80008000000 */
[----:B------:R-:W-:Y:S01]  /*1a00*/  UMOV UR18, UR22 ;  /* 0x0000001600127c82 */ /* 0x000fe20008000000 */
[----:B------:R-:W-:Y:S01]  /*1a10*/  VOTEU.ANY UP0, P1 ;  /* 0x0000000000ff7886 */ /* 0x000fe20000800100 */
[----:B------:R2:W-:Y:S01]  /*1a20*/  @!P3 SYNCS.ARRIVE.TRANS64 RZ, [UR8+0x18000], R2 ;  /* 0x01800002ffffb9a7 */ /* 0x0005e20008000008 */
[----:B------:R3:W-:Y:S06]  /*1a30*/  MEMBAR.ALL.CTA ;  /* 0x0000000000007992 */ /* 0x0007ec0000008000 */
[----:B---3--:R-:W3:Y:S01]  /*1a40*/  FENCE.VIEW.ASYNC.S ;  /* 0x00000000000073c6 */ /* 0x008ee20000000000 */
[----:B------:R-:W-:Y:S01]  /*1a50*/  @UP0 UIADD3 UR21, UPT, UPT, UR8, 0x18000, URZ ;  /* 0x0001800008150890 */ /* 0x000fe2000fffe0ff */
[----:B---3--:R-:W-:Y:S01]  /*1a60*/  VOTEU.ANY UP0, P1 ;  /* 0x0000000000ff7886 */ /* 0x008fe20000800100 */
[----:B------:R-:W-:-:S05]  /*1a70*/  VOTEU.ANY UP1, P0 ;  /* 0x0000000000ff7886 */ /* 0x000fca0000020100 */
[----:B------:R-:W-:Y:S02]  /*1a80*/  @UP1 UIADD3 UR16, UPT, UPT, UR4, 0x10000, URZ ;  /* 0x0001000004101890 */ /* 0x000fe4000fffe0ff */
[----:B------:R-:W-:Y:S01]  /*1a90*/  @UP1 UIADD3 UR17, UPT, UPT, UR8, 0x18000, URZ ;  /* 0x0001800008111890 */ /* 0x000fe2000fffe0ff */
[----:B------:R-:W-:Y:S01]  /*1aa0*/  VOTEU.ANY UP1, P0 ;  /* 0x0000000000ff7886 */ /* 0x000fe20000020100 */
[----:B------:R-:W-:Y:S06]  /*1ab0*/  BAR.SYNC.DEFER_BLOCKING 0x0 ;  /* 0x0000000000007b1d */ /* 0x000fec0000010000 */
[----:B------:R2:W-:Y:S01]  /*1ac0*/  @UP0 UTMALDG.2D [UR20], [UR10] ;  /* 0x000000140a0005b4 */ /* 0x0005e20008008000 */
[----:B------:R-:W-:Y:S01]  /*1ad0*/  UISETP.NE.U32.AND UP0, UPT, UR9, URZ, UPT ;  /* 0x000000ff0900728c */ /* 0x000fe2000bf05070 */
[----:B------:R-:W-:Y:S06]  /*1ae0*/  BAR.SYNC.DEFER_BLOCKING 0x0 ;  /* 0x0000000000007b1d */ /* 0x000fec0000010000 */
[----:B------:R2:W-:Y:S02]  /*1af0*/  @UP1 UTMALDG.2D [UR16], [UR32] ;  /* 0x00000010200015b4 */ /* 0x0005e40008008000 */
[----:B------:R-:W-:Y:S06]  /*1b00*/  BAR.SYNC.DEFER_BLOCKING 0x0 ;  /* 0x0000000000007b1d */ /* 0x000fec0000010000 */
[----:B------:R-:W3:Y:S02]  /*1b10*/  SYNCS.PHASECHK.TRANS64.TRYWAIT P0, [UR8+0x18000], RZ ;  /* 0x018000ffff0075a7 */ /* 0x000ee40008001108 */
[----:B--23--:R-:W-:Y:S05]  /*1b20*/  @!P0 BRA `(.L_x_56) ;  /* 0x0000001000cc8947 */ /* 0x00cfea0003800000 */
.L_x_70:
[----:B------:R-:W-:Y:S05]  /*1b30*/  BRA.U UP0, `(.L_x_57) ;  /* 0x0000000100c87547 */ /* 0x000fea000b800000 */
[----:B------:R-:W-:Y:S02]  /*1b40*/  USHF.R.U32.HI UR16, URZ, 0x4, UR8 ;  /* 0x00000004ff107899 */ /* 0x000fe40008011608 */
[----:B------:R-:W-:Y:S02]  /*1b50*/  UIADD3 UR13, UPT, UPT, UR8, 0x10000, URZ ;  /* 0x00010000080d7890 */ /* 0x000fe4000fffe0ff */
[----:B------:R-:W-:Y:S02]  /*1b60*/  USGXT.U32 UR16, UR16, 0xe ;  /* 0x0000000e1010789a */ /* 0x000fe40008000000 */
[----:B------:R-:W-:Y:S02]  /*1b70*/  USHF.R.U32.HI UR13, URZ, 0x4, UR13 ;  /* 0x00000004ff0d7899 */ /* 0x000fe4000801160d */
[----:B------:R-:W-:Y:S02]  /*1b80*/  UIADD3 UR50, UP0, UPT, UR16, 0x2, URZ ;  /* 0x0000000210327890 */ /* 0x000fe4000ff1e0ff */
[----:B------:R-:W-:Y:S01]  /*1b90*/  USGXT.U32 UR18, UR13, 0xe ;  /* 0x0000000e0d12789a */ /* 0x000fe20008000000 */
[----:B------:R-:W-:Y:S01]  /*1ba0*/  UMOV UR4, URZ ;  /* 0x000000ff00047c82 */ /* 0x000fe20008000000 */
[----:B------:R-:W-:Y:S01]  /*1bb0*/  UMOV UR5, URZ ;  /* 0x000000ff00057c82 */ /* 0x000fe20008000000 */
[----:B------:R-:W-:-:S02]  /*1bc0*/  UIADD3.X UR51, UPT, UPT, UR4, 0x40004040, URZ, UP0, !UPT ;  /* 0x4000404004337890 */ /* 0x000fc400087fe4ff */
[----:B------:R-:W-:Y:S02]  /*1bd0*/  UIADD3 UR48, UP0, UPT, UR18, 0x2, URZ ;  /* 0x0000000212307890 */ /* 0x000fe4000ff1e0ff */
[----:B------:R-:W-:Y:S02]  /*1be0*/  UIADD3.64 UR26, UPT, UPT, UR50, 0x4, URZ ;  /* 0x00000004321a7897 */ /* 0x000fe4000fffe0ff */
[----:B------:R-:W-:Y:S02]  /*1bf0*/  UIADD3.X UR49, UPT, UPT, UR5, 0x40004040, URZ, UP0, !UPT ;  /* 0x4000404005317890 */ /* 0x000fe400087fe4ff */
[----:B------:R-:W-:Y:S02]  /*1c00*/  UIADD3.64 UR4, UPT, UPT, UR50, 0x2, URZ ;  /* 0x0000000232047897 */ /* 0x000fe4000fffe0ff */
[----:B------:R-:W-:Y:S02]  /*1c10*/  UIADD3.64 UR24, UPT, UPT, UR48, 0x2, URZ ;  /* 0x0000000230187897 */ /* 0x000fe4000fffe0ff */
[----:B------:R-:W-:-:S02]  /*1c20*/  UIADD3.64 UR28, UPT, UPT, UR48, 0x4, URZ ;  /* 0x00000004301c7897 */ /* 0x000fc4000fffe0ff */
[----:B------:R-:W-:Y:S02]  /*1c30*/  UIADD3.64 UR30, UPT, UPT, UR50, 0x3fe, URZ ;  /* 0x000003fe321e7897 */ /* 0x000fe4000fffe0ff */
[----:B------:R-:W-:Y:S02]  /*1c40*/  UIADD3.64 UR34, UPT, UPT, UR48, 0x1fe, URZ ;  /* 0x000001fe30227897 */ /* 0x000fe4000fffe0ff */
[----:B------:R-:W-:Y:S02]  /*1c50*/  UIADD3.64 UR36, UPT, UPT, UR50, 0x400, URZ ;  /* 0x0000040032247897 */ /* 0x000fe4000fffe0ff */
[----:B------:R-:W-:Y:S02]  /*1c60*/  UIADD3.64 UR38, UPT, UPT, UR48, 0x200, URZ ;  /* 0x0000020030267897 */ /* 0x000fe4000fffe0ff */
[----:B------:R-:W-:Y:S02]  /*1c70*/  UIADD3.64 UR40, UPT, UPT, UR50, 0x402, URZ ;  /* 0x0000040232287897 */ /* 0x000fe4000fffe0ff */
[----:B------:R-:W-:Y:S01]  /*1c80*/  UIADD3.64 UR42, UPT, UPT, UR48, 0x202, URZ ;  /* 0x00000202302a7897 */ /* 0x000fe2000fffe0ff */
[----:B------:R-:W-:Y:S01]  /*1c90*/  UMOV UR20, 0x0 ;  /* 0x0000000000147882 */ /* 0x000fe20000000000 */
[----:B------:R-:W-:Y:S01]  /*1ca0*/  UMOV UR21, 0x8100010 ;  /* 0x0810001000157882 */ /* 0x000fe20000000000 */
[----:B------:R-:W-:Y:S01]  /*1cb0*/  UIADD3.64 UR44, UPT, UPT, UR50, 0x404, URZ ;  /* 0x00000404322c7897 */ /* 0x000fe2000fffe0ff */
[----:B------:R-:W-:Y:S01]  /*1cc0*/  UMOV UR17, 0x40004040 ;  /* 0x4000404000117882 */ /* 0x000fe20000000000 */
[----:B------:R-:W-:Y:S01]  /*1cd0*/  UIADD3.64 UR46, UPT, UPT, UR48, 0x204, URZ ;  /* 0x00000204302e7897 */ /* 0x000fe2000fffe0ff */
[----:B------:R-:W-:Y:S01]  /*1ce0*/  UMOV UR19, 0x40004040 ;  /* 0x4000404000137882 */ /* 0x000fe20000000000 */
[----:B------:R-:W-:Y:S01]  /*1cf0*/  UMOV UR52, 0x0 ;  /* 0x0000000000347882 */ /* 0x000fe20000000000 */
[----:B------:R-:W-:Y:S01]  /*1d00*/  UMOV UR53, 0x8100010 ;  /* 0x0810001000357882 */ /* 0x000fe20000000000 */
[----:B------:R-:W-:Y:S01]  /*1d10*/  UMOV UR54, 0x0 ;  /* 0x0000000000367882 */ /* 0x000fe20000000000 */
[----:B------:R-:W-:Y:S01]  /*1d20*/  UMOV UR55, 0x8100010 ;  /* 0x0810001000377882 */ /* 0x000fe20000000000 */
[----:B------:R2:W-:Y:S01]  /*1d30*/  UTCHMMA gdesc[UR16], gdesc[UR18], tmem[UR12], tmem[UR20], idesc[UR21], !UPT ;  /* 0x00ff1412100075ea */ /* 0x0005e2000f80000c */
[----:B------:R-:W-:Y:S01]  /*1d40*/  UMOV UR56, 0x0 ;  /* 0x0000000000387882 */ /* 0x000fe20000000000 */
[----:B------:R-:W-:Y:S01]  /*1d50*/  UMOV UR57, 0x8100010 ;  /* 0x0810001000397882 */ /* 0x000fe20000000000 */
[----:B------:R2:W-:Y:S01]  /*1d60*/  UTCHMMA gdesc[UR50], gdesc[UR48], tmem[UR12], tmem[UR52], idesc[UR53], UPT ;  /* 0x00ff3430320075ea */ /* 0x0005e2000b80000c */
        /* <DEDUP_REMOVED lines=12> */
[----:B------:R2:W-:Y:S01]  /*1e30*/  UTCHMMA gdesc[UR40], gdesc[UR42], tmem[UR12], tmem[UR62], idesc[UR63], UPT ;  /* 0x00ff3e2a280075ea */ /* 0x0005e2000b80000c */
[----:B------:R2:W-:Y:S01]  /*1e40*/  UTCHMMA gdesc[UR44], gdesc[UR46], tmem[UR12], tmem[UR64], idesc[UR65], UPT ;  /* 0x00ff402e2c0075ea */ /* 0x0005e2000b80000c */
[----:B------:R-:W-:Y:S01]  /*1e50*/  NOP ;  /* 0x0000000000007918 */ /* 0x000fe20000000000 */
.L_x_57:
[----:B------:R-:W-:Y:S01]  /*1e60*/  ELECT P0, URZ, PT ;  /* 0x0000000000ff782f */ /* 0x000fe20003800000 */
[----:B--2---:R-:W-:Y:S01]  /*1e70*/  UMOV UR4, UR6 ;  /* 0x0000000600047c82 */ /* 0x004fe20008000000 */
[----:B------:R-:W-:Y:S02]  /*1e80*/  UMOV UR5, URZ ;  /* 0x000000ff00057c82 */ /* 0x000fe40008000000 */
[----:B------:R-:W-:-:S13]  /*1e90*/  ISETP.LT.U32.AND P0, PT, R68, 0x20, P0 ;  /* 0x000000204400780c */ /* 0x000fda0000701070 */
[----:B------:R-:W-:Y:S01]  /*1ea0*/  VOTEU.ANY UP0, P0 ;  /* 0x0000000000ff7886 */ /* 0x000fe20000000100 */
[----:B------:R-:W-:Y:S01]  /*1eb0*/  VOTEU.ANY UP1, P0 ;  /* 0x0000000000ff7886 */ /* 0x000fe20000020100 */
[----:B------:R-:W-:-:S03]  /*1ec0*/  ISETP.GE.U32.AND P0, PT, R10, 0x81, PT ;  /* 0x000000810a00780c */ /* 0x000fc60003f06070 */
[----:B------:R-:W-:Y:S02]  /*1ed0*/  @UP0 UMOV UR4, UR4 ;  /* 0x0000000400040c82 */ /* 0x000fe40008000000 */
[----:B------:R2:W-:Y:S01]  /*1ee0*/  @UP1 UTCBAR [UR4], URZ ;  /* 0x000000ff040013e9 */ /* 0x0005e200080000ff */
[----:B------:R-:W-:Y:S06]  /*1ef0*/  BAR.SYNC.DEFER_BLOCKING 0x0 ;  /* 0x0000000000007b1d */ /* 0x000fec0000010000 */
[----:B------:R-:W3:Y:S02]  /*1f00*/  SYNCS.PHASECHK.TRANS64.TRYWAIT P1, [UR8+0x18010], RZ ;  /* 0x018010ffff0075a7 */ /* 0x000ee40008021108 */
[----:B--23--:R-:W-:Y:S05]  /*1f10*/  @!P1 BRA `(.L_x_58) ;  /* 0x0000000c00dc9947 */ /* 0x00cfea0003800000 */
.L_x_71:
[----:B------:R-:W-:Y:S01]  /*1f20*/  IMAD.MOV.U32 R2, RZ, RZ, RZ ;  /* 0x000000ffff027224 */ /* 0x000fe200078e00ff */
[----:B------:R-:W-:Y:S06]  /*1f30*/  @!P0 BRA `(.L_x_55) ;  /* 0x0000000400d48947 */ /* 0x000fec0003800000 */
[----:B------:R-:W2:Y:S01]  /*1f40*/  LDCU UR34, c[0x0][0x3a0] ;  /* 0x00007400ff2277ac */ /* 0x000ea20008000800 */
[----:B------:R-:W-:Y:S01]  /*1f50*/  UMOV UR35, 0x80 ;  /* 0x0000008000237882 */ /* 0x000fe20000000000 */
[----:B------:R-:W-:-:S05]  /*1f60*/  UMOV UR13, 0x1 ;  /* 0x00000001000d7882 */ /* 0x000fca0000000000 */
.L_x_62:
[----:B------:R-:W-:Y:S01]  /*1f70*/  BAR.SYNC.DEFER_BLOCKING 0x0 ;  /* 0x0000000000007b1d */ /* 0x000fe20000010000 */
[----:B------:R-:W-:Y:S01]  /*1f80*/  ULEA UR42, UR13, UR8, 0x3 ;  /* 0x000000080d2a7291 */ /* 0x000fe2000f8e18ff */
[----:B------:R-:W-:Y:S01]  /*1f90*/  @!P3 IMAD.MOV.U32 R3, RZ, RZ, 0xc000 ;  /* 0x0000c000ff03b424 */ /* 0x000fe200078e00ff */
[----:B------:R-:W-:Y:S01]  /*1fa0*/  ELECT P1, URZ, PT ;  /* 0x0000000000ff782f */ /* 0x000fe20003820000 */
[----:B------:R-:W-:-:S03]  /*1fb0*/  ULEA UR16, UR13, UR8, 0xf ;  /* 0x000000080d107291 */ /* 0x000fc6000f8e78ff */
[----:B------:R-:W-:Y:S01]  /*1fc0*/  ISETP.LT.U32.AND P1, PT, R68, 0x40, P1 ;  /* 0x000000404400780c */ /* 0x000fe20000f21070 */
[----:B------:R-:W-:Y:S01]  /*1fd0*/  ULOP3.LUT UR5, UR9, 0x1, URZ, 0xc0, !UPT ;  /* 0x0000000109057892 */ /* 0x000fe2000f8ec0ff */
[----:B------:R-:W-:-:S03]  /*1fe0*/  ELECT P0, URZ, PT ;  /* 0x0000000000ff782f */ /* 0x000fc60003800000 */
[----:B------:R-:W-:Y:S02]  /*1ff0*/  ULEA UR20, UR5, UR16, 0xe ;  /* 0x0000001005147291 */ /* 0x000fe4000f8e70ff */
[----:B------:R-:W-:Y:S01]  /*2000*/  ULEA UR22, UR5, UR35, 0x6 ;  /* 0x0000002305167291 */ /* 0x000fe2000f8e30ff */
[----:B------:R-:W-:Y:S01]  /*2010*/  ISETP.LT.U32.AND P0, PT, R68, 0x40, P0 ;  /* 0x000000404400780c */ /* 0x000fe20000701070 */
[----:B------:R-:W-:-:S04]  /*2020*/  ULEA UR4, UR13, UR8, 0xe ;  /* 0x000000080d047291 */ /* 0x000fc8000f8e70ff */
[----:B------:R-:W-:Y:S01]  /*2030*/  VOTEU.ANY UP0, P1 ;  /* 0x0000000000ff7886 */ /* 0x000fe20000800100 */
[----:B------:R-:W-:Y:S01]  /*2040*/  UIADD3 UR17, UPT, UPT, UR4, 0x10000, URZ ;  /* 0x0001000004117890 */ /* 0x000fe2000fffe0ff */
[----:B------:R-:W-:Y:S01]  /*2050*/  UMOV UR6, UR22 ;  /* 0x0000001600067c82 */ /* 0x000fe20008000000 */
[----:B------:R3:W-:Y:S01]  /*2060*/  @!P3 SYNCS.ARRIVE.TRANS64 RZ, [UR42+0x18000], R3 ;  /* 0x01800003ffffb9a7 */ /* 0x0007e2000800002a */
[----:B------:R4:W-:Y:S06]  /*2070*/  MEMBAR.ALL.CTA ;  /* 0x0000000000007992 */ /* 0x0009ec0000008000 */
[----:B----4-:R-:W4:Y:S01]  /*2080*/  FENCE.VIEW.ASYNC.S ;  /* 0x00000000000073c6 */ /* 0x010f220000000000 */
[----:B------:R-:W-:Y:S01]  /*2090*/  @UP0 UIADD3 UR21, UPT, UPT, UR42, 0x18000, URZ ;  /* 0x000180002a150890 */ /* 0x000fe2000fffe0ff */
[----:B----4-:R-:W-:Y:S01]  /*20a0*/  VOTEU.ANY UP0, P1 ;  /* 0x0000000000ff7886 */ /* 0x010fe20000800100 */
[----:B------:R-:W-:Y:S01]  /*20b0*/  VOTEU.ANY UP1, P0 ;  /* 0x0000000000ff7886 */ /* 0x000fe20000020100 */
[----:B------:R-:W-:Y:S01]  /*20c0*/  ULEA UR4, UR5, UR17, 0xd ;  /* 0x0000001105047291 */ /* 0x000fe2000f8e68ff */
[----:B---3--:R-:W-:-:S03]  /*20d0*/  IMAD.U32 R3, R2, -0x80000000, RZ ;  /* 0x8000000002037824 */ /* 0x008fc600078e00ff */
        /* <DEDUP_REMOVED lines=8> */
[----:B------:R-:W4:Y:S02]  /*2160*/  SYNCS.PHASECHK.TRANS64.TRYWAIT P0, [UR42+0x18000], R3 ;  /* 0x01800003ff0075a7 */ /* 0x000f24000800112a */
[----:B---34-:R-:W-:Y:S05]  /*2170*/  @!P0 BRA `(.L_x_59) ;  /* 0x0000000c00508947 */ /* 0x018fea0003800000 */
.L_x_72:
[----:B------:R-:W-:Y:S05]  /*2180*/  BRA.U UP0, `(.L_x_60) ;  /* 0x0000000100f47547 */ /* 0x000fea000b800000 */
[----:B------:R-:W-:Y:S02]  /*2190*/  USHF.R.U32.HI UR20, URZ, 0x4, UR16 ;  /* 0x00000004ff147899 */ /* 0x000fe40008011610 */
[----:B------:R-:W-:Y:S02]  /*21a0*/  USHF.R.U32.HI UR24, URZ, 0x4, UR17 ;  /* 0x00000004ff187899 */ /* 0x000fe40008011611 */
[----:B------:R-:W-:Y:S02]  /*21b0*/  USGXT.U32 UR20, UR20, 0xe ;  /* 0x0000000e1414789a */ /* 0x000fe40008000000 */
[----:B------:R-:W-:Y:S02]  /*21c0*/  USGXT.U32 UR24, UR24, 0xe ;  /* 0x0000000e1818789a */ /* 0x000fe40008000000 */
[----:B------:R-:W-:Y:S02]  /*21d0*/  UIADD3 UR28, UP0, UPT, UR20, 0x2, URZ ;  /* 0x00000002141c7890 */ /* 0x000fe4000ff1e0ff */
[----:B------:R-:W-:Y:S01]  /*21e0*/  UIADD3 UR26, UP1, UPT, UR24, 0x2, URZ ;  /* 0x00000002181a7890 */ /* 0x000fe2000ff3e0ff */
[----:B------:R-:W-:Y:S01]  /*21f0*/  UMOV UR4, URZ ;  /* 0x000000ff00047c82 */ /* 0x000fe20008000000 */
[----:B------:R-:W-:Y:S01]  /*2200*/  UMOV UR5, URZ ;  /* 0x000000ff00057c82 */ /* 0x000fe20008000000 */
[----:B------:R-:W-:-:S02]  /*2210*/  UIADD3.X UR29, UPT, UPT, UR4, 0x40004040, URZ, UP0, !UPT ;  /* 0x40004040041d7890 */ /* 0x000fc400087fe4ff */
[----:B------:R-:W-:Y:S02]  /*2220*/  UIADD3 UR44, UP3, UPT, UR28, 0x2, URZ ;  /* 0x000000021c2c7890 */ /* 0x000fe4000ff7e0ff */
[----:B------:R-:W-:Y:S02]  /*2230*/  UIADD3.X UR27, UPT, UPT, UR5, 0x40004040, URZ, UP1, !UPT ;  /* 0x40004040051b7890 */ /* 0x000fe40008ffe4ff */
[----:B------:R-:W-:Y:S02]  /*2240*/  UIADD3 UR46, UP2, UPT, UR26, 0x2, URZ ;  /* 0x000000021a2e7890 */ /* 0x000fe4000ff5e0ff */
[----:B------:R-:W-:Y:S02]  /*2250*/  UIADD3 UR48, UP6, UPT, UR28, 0x4, URZ ;  /* 0x000000041c307890 */ /* 0x000fe4000ffde0ff */
[----:B------:R-:W-:Y:S02]  /*2260*/  UIADD3 UR50, UP5, UPT, UR26, 0x4, URZ ;  /* 0x000000041a327890 */ /* 0x000fe4000ffbe0ff */
[----:B------:R-:W-:-:S02]  /*2270*/  UIADD3 UR52, UP1, UPT, UR28, 0x3fe, URZ ;  /* 0x000003fe1c347890 */ /* 0x000fc4000ff3e0ff */
[----:B------:R-:W-:Y:S02]  /*2280*/  UIADD3 UR54, UP0, UPT, UR26, 0x1fe, URZ ;  /* 0x000001fe1a367890 */ /* 0x000fe4000ff1e0ff */
[----:B------:R-:W-:Y:S02]  /*2290*/  UIADD3.X UR45, UPT, UPT, UR29, URZ, URZ, UP3, !UPT ;  /* 0x000000ff1d2d7290 */ /* 0x000fe40009ffe4ff */
[----:B------:R-:W-:Y:S02]  /*22a0*/  UIADD3 UR56, UP4, UPT, UR28, 0x400, URZ ;  /* 0x000004001c387890 */ /* 0x000fe4000ff9e0ff */
[----:B------:R-:W-:Y:S02]  /*22b0*/  UIADD3 UR58, UP3, UPT, UR26, 0x200, URZ ;  /* 0x000002001a3a7890 */ /* 0x000fe4000ff7e0ff */
[----:B------:R-:W-:Y:S02]  /*22c0*/  UIADD3.X UR47, UPT, UPT, UR27, URZ, URZ, UP2, !UPT ;  /* 0x000000ff1b2f7290 */ /* 0x000fe400097fe4ff */
[----:B------:R-:W-:-:S02]  /*22d0*/  UIADD3.X UR49, UPT, UPT, UR29, URZ, URZ, UP6, !UPT ;  /* 0x000000ff1d317290 */ /* 0x000fc4000b7fe4ff */
[----:B------:R-:W-:Y:S02]  /*22e0*/  UIADD3 UR60, UP2, UPT, UR28, 0x402, URZ ;  /* 0x000004021c3c7890 */ /* 0x000fe4000ff5e0ff */
[----:B------:R-:W-:Y:S02]  /*22f0*/  UIADD3 UR62, UP6, UPT, UR26, 0x202, URZ ;  /* 0x000002021a3e7890 */ /* 0x000fe4000ffde0ff */
[----:B------:R-:W-:Y:S02]  /*2300*/  UIADD3.X UR51, UPT, UPT, UR27, URZ, URZ, UP5, !UPT ;  /* 0x000000ff1b337290 */ /* 0x000fe4000affe4ff */
[----:B------:R-:W-:Y:S02]  /*2310*/  UIADD3.X UR53, UPT, UPT, UR29, URZ, URZ, UP1, !UPT ;  /* 0x000000ff1d357290 */ /* 0x000fe40008ffe4ff */
[----:B------:R-:W-:Y:S02]  /*2320*/  UIADD3 UR4, UP5, UPT, UR28, 0x404, URZ ;  /* 0x000004041c047890 */ /* 0x000fe4000ffbe0ff */
[----:B------:R-:W-:-:S02]  /*2330*/  UIADD3 UR30, UP1, UPT, UR26, 0x204, URZ ;  /* 0x000002041a1e7890 */ /* 0x000fc4000ff3e0ff */
[----:B------:R-:W-:Y:S02]  /*2340*/  UIADD3.X UR55, UPT, UPT, UR27, URZ, URZ, UP0, !UPT ;  /* 0x000000ff1b377290 */ /* 0x000fe400087fe4ff */
[----:B------:R-:W-:Y:S02]  /*2350*/  UIADD3.X UR57, UPT, UPT, UR29, URZ, URZ, UP4, !UPT ;  /* 0x000000ff1d397290 */ /* 0x000fe4000a7fe4ff */
[----:B------:R-:W-:Y:S02]  /*2360*/  UIADD3.X UR59, UPT, UPT, UR27, URZ, URZ, UP3, !UPT ;  /* 0x000000ff1b3b7290 */ /* 0x000fe40009ffe4ff */
[----:B------:R-:W-:Y:S02]  /*2370*/  UIADD3.X UR61, UPT, UPT, UR29, URZ, URZ, UP2, !UPT ;  /* 0x000000ff1d3d7290 */ /* 0x000fe400097fe4ff */
[----:B------:R-:W-:Y:S01]  /*2380*/  UIADD3.X UR63, UPT, UPT, UR27, URZ, URZ, UP6, !UPT ;  /* 0x000000ff1b3f7290 */ /* 0x000fe2000b7fe4ff */
[----:B------:R-:W-:Y:S01]  /*2390*/  UMOV UR18, 0x0 ;  /* 0x0000000000127882 */ /* 0x000fe20000000000 */
[----:B------:R-:W-:Y:S01]  /*23a0*/  UMOV UR19, 0x8100010 ;  /* 0x0810001000137882 */ /* 0x000fe20000000000 */
[----:B------:R-:W-:Y:S01]  /*23b0*/  UMOV UR21, 0x40004040 ;  /* 0x4000404000157882 */ /* 0x000fe20000000000 */
[----:B------:R-:W-:Y:S01]  /*23c0*/  UMOV UR25, 0x40004040 ;  /* 0x4000404000197882 */ /* 0x000fe20000000000 */
[----:B------:R-:W-:Y:S01]  /*23d0*/  UIADD3.X UR5, UPT, UPT, UR29, URZ, URZ, UP5, !UPT ;  /* 0x000000ff1d057290 */ /* 0x000fe2000affe4ff */
[----:B------:R3:W-:Y:S01]  /*23e0*/  UTCHMMA gdesc[UR20], gdesc[UR24], tmem[UR12], tmem[UR18], idesc[UR19], UPT ;  /* 0x00ff1218140075ea */ /* 0x0007e2000b80000c */
[----:B------:R-:W-:Y:S01]  /*23f0*/  UIADD3.X UR31, UPT, UPT, UR27, URZ, URZ, UP1, !UPT ;  /* 0x000000ff1b1f7290 */ /* 0x000fe20008ffe4ff */
[----:B------:R-:W-:Y:S01]  /*2400*/  UMOV UR16, 0x0 ;  /* 0x0000000000107882 */ /* 0x000fe20000000000 */
[----:B------:R-:W-:Y:S01]  /*2410*/  UMOV UR17, 0x8100010 ;  /* 0x0810001000117882 */ /* 0x000fe20000000000 */
[----:B------:R-:W-:Y:S01]  /*2420*/  UMOV UR40, 0x0 ;  /* 0x0000000000287882 */ /* 0x000fe20000000000 */
[----:B------:R-:W-:Y:S01]  /*2430*/  UMOV UR41, 0x8100010 ;  /* 0x0810001000297882 */ /* 0x000fe20000000000 */
        /* <DEDUP_REMOVED lines=18> */
.L_x_60:
[----:B------:R-:W-:Y:S01]  /*2560*/  ELECT P0, URZ, PT ;  /* 0x0000000000ff782f */ /* 0x000fe20003800000 */
[----:B---3--:R-:W-:-:S03]  /*2570*/  UIADD3 UR4, UPT, UPT, UR42, 0x18010, URZ ;  /* 0x000180102a047890 */ /* 0x008fc6000fffe0ff */
[----:B------:R-:W-:Y:S01]  /*2580*/  ISETP.LT.U32.AND P0, PT, R68, 0x20, P0 ;  /* 0x000000204400780c */ /* 0x000fe20000701070 */
[----:B------:R-:W-:-:S12]  /*2590*/  UMOV UR5, URZ ;  /* 0x000000ff00057c82 */ /* 0x000fd80008000000 */
[----:B------:R-:W-:Y:S01]  /*25a0*/  VOTEU.ANY UP0, P0 ;  /* 0x0000000000ff7886 */ /* 0x000fe20000000100 */
[----:B------:R-:W-:-:S04]  /*25b0*/  VOTEU.ANY UP1, P0 ;  /* 0x0000000000ff7886 */ /* 0x000fc80000020100 */
[----:B------:R-:W-:Y:S02]  /*25c0*/  @UP0 UMOV UR4, UR4 ;  /* 0x0000000400040c82 */ /* 0x000fe40008000000 */
[----:B------:R3:W-:Y:S01]  /*25d0*/  @UP1 UTCBAR [UR4], URZ ;  /* 0x000000ff040013e9 */ /* 0x0007e200080000ff */
[----:B------:R-:W-:Y:S06]  /*25e0*/  BAR.SYNC.DEFER_BLOCKING 0x0 ;  /* 0x0000000000007b1d */ /* 0x000fec0000010000 */
[----:B------:R-:W4:Y:S02]  /*25f0*/  SYNCS.PHASECHK.TRANS64.TRYWAIT P0, [UR42+0x18010], R3 ;  /* 0x01801003ff0075a7 */ /* 0x000f24000800112a */
[----:B---34-:R-:W-:Y:S05]  /*2600*/  @!P0 BRA `(.L_x_61) ;  /* 0x0000000800388947 */ /* 0x018fea0003800000 */
.L_x_73:
[----:B------:R-:W-:Y:S02]  /*2610*/  UIADD3 UR13, UPT, UPT, UR13, 0x1, URZ ;  /* 0x000000010d0d7890 */ /* 0x000fe4000fffe0ff */
[----:B------:R-:W-:Y:S02]  /*2620*/  UIADD3 UR35, UPT, UPT, UR35, 0x80, URZ ;  /* 0x0000008023237890 */ /* 0x000fe4000fffe0ff */
[----:B------:R-:W-:-:S04]  /*2630*/  UISETP.NE.U32.AND UP0, UPT, UR13, 0x2, UPT ;  /* 0x000000020d00788c */ /* 0x000fc8000bf05070 */
[----:B------:R-:W-:Y:S02]  /*2640*/  USEL UR13, UR13, URZ, UP0 ;  /* 0x000000ff0d0d7287 */ /* 0x000fe40008000000 */
[----:B------:R-:W-:Y:S02]  /*2650*/  USEL UR4, URZ, 0x1, UP0 ;  /* 0x00000001ff047887 */ /* 0x000fe40008000000 */
[----:B--2---:R-:W-:-:S04]  /*2660*/  UISETP.GE.AND UP0, UPT, UR35, UR34, UPT ;  /* 0x000000222300728c */ /* 0x004fc8000bf06270 */
[----:B------:R-:W-:-:S05]  /*2670*/  LOP3.LUT R2, R2, UR4, RZ, 0x3c, !PT ;  /* 0x0000000402027c12 */ /* 0x000fca000f8e3cff */
[----:B------:R-:W-:Y:S05]  /*2680*/  BRA.U !UP0, `(.L_x_62) ;  /* 0xfffffff908387547 */ /* 0x000fea000b83ffff */
.L_x_55:
[----:B----4-:R-:W-:Y:S06]  /*2690*/  BAR.SYNC.DEFER_BLOCKING 0x0 ;  /* 0x0000000000007b1d */ /* 0x010fec0000010000 */
[----:B------:R-:W-:Y:S04]  /*26a0*/  BSSY.RECONVERGENT B5, `(.L_x_63) ;  /* 0x0000004000057945 */ /* 0x000fe80003800200 */
[----:B------:R-:W-:Y:S05]  /*26b0*/  @P3 BRA `(.L_x_64) ;  /* 0x0000000000083947 */ /* 0x000fea0003800000 */
[----:B------:R-:W2:Y:S02]  /*26c0*/  SYNCS.CCTL.IV [UR8+0x18000] ;  /* 0x01800000ff0079b1 */ /* 0x000ea40008000008 */
[----:B--2---:R-:W2:Y:S02]  /*26d0*/  SYNCS.CCTL.IV [UR8+0x18010] ;  /* 0x01801000ff0079b1 */ /* 0x004ea40008000008 */
.L_x_64:
[----:B------:R-:W-:Y:S05]  /*26e0*/  BSYNC.RECONVERGENT B5 ;  /* 0x0000000000057941 */ /* 0x000fea0003800200 */
.L_x_63:
[----:B--2---:R-:W-:Y:S06]  /*26f0*/  BAR.SYNC.DEFER_BLOCKING 0x0 ;  /* 0x0000000000007b1d */ /* 0x004fec0000010000 */
[----:B------:R-:W-:Y:S04]  /*2700*/  BSSY.RECONVERGENT B5, `(.L_x_65) ;  /* 0x0000004000057945 */ /* 0x000fe80003800200 */
[----:B------:R-:W-:Y:S05]  /*2710*/  @P3 BRA `(.L_x_66) ;  /* 0x0000000000083947 */ /* 0x000fea0003800000 */
[----:B------:R-:W2:Y:S02]  /*2720*/  SYNCS.CCTL.IV [UR8+0x18008] ;  /* 0x01800800ff0079b1 */ /* 0x000ea40008000008 */
[----:B--2---:R-:W2:Y:S02]  /*2730*/  SYNCS.CCTL.IV [UR8+0x18018] ;  /* 0x01801800ff0079b1 */ /* 0x004ea40008000008 */
.L_x_66:
[----:B------:R-:W-:Y:S05]  /*2740*/  BSYNC.RECONVERGENT B5 ;  /* 0x0000000000057941 */ /* 0x000fea0003800200 */
.L_x_65:
[----:B------:R-:W-:Y:S01]  /*2750*/  USHF.L.U32 UR9, UR9, 0x15, URZ ;  /* 0x0000001509097899 */ /* 0x000fe200080006ff */
[C---:B------:R-:W-:Y:S01]  /*2760*/  IMAD.SHL.U32 R2, R0.reuse, 0x80, RZ ;  /* 0x0000008000027824 */ /* 0x040fe200078e00ff */
[----:B------:R-:W-:Y:S01]  /*2770*/  ELECT P0, URZ, PT ;  /* 0x0000000000ff782f */ /* 0x000fe20003800000 */
[----:B------:R-:W-:Y:S01]  /*2780*/  IMAD.SHL.U32 R3, R0, 0x10, RZ ;  /* 0x0000001000037824 */ /* 0x000fe200078e00ff */
[----:B------:R-:W-:Y:S02]  /*2790*/  ULOP3.LUT UR9, UR9, 0x600000, URZ, 0xc0, !UPT ;  /* 0x0060000009097892 */ /* 0x000fe4000f8ec0ff */
[----:B------:R-:W-:Y:S01]  /*27a0*/  LOP3.LUT R0, R2, 0x3f80, RZ, 0xc0, !PT ;  /* 0x00003f8002007812 */ /* 0x000fe200078ec0ff */
[----:B------:R-:W-:Y:S01]  /*27b0*/  UMOV UR10, UR23 ;  /* 0x00000017000a7c82 */ /* 0x000fe20008000000 */
[----:B------:R-:W-:Y:S01]  /*27c0*/  UIADD3 UR9, UPT, UPT, UR12, UR9, URZ ;  /* 0x000000090c097290 */ /* 0x000fe2000fffe0ff */
[----:B------:R-:W-:Y:S02]  /*27d0*/  ISETP.LT.U32.AND P0, PT, R68, 0x20, P0 ;  /* 0x000000204400780c */ /* 0x000fe40000701070 */
[----:B------:R-:W-:-:S04]  /*27e0*/  LOP3.LUT R0, R0, 0x70, R3, 0xf8, !PT ;  /* 0x0000007000007812 */ /* 0x000fc800078ef803 */
[C---:B------:R-:W-:Y:S02]  /*27f0*/  LOP3.LUT R2, R0.reuse, 0x10, RZ, 0x3c, !PT ;  /* 0x0000001000027812 */ /* 0x040fe400078e3cff */
[----:B-----5:R-:W3:Y:S01]  /*2800*/  LDTM.x64 R4, tmem[UR9] ;  /* 0x00000009000479ee */ /* 0x020ee20008340000 */
[----:B------:R-:W-:Y:S01]  /*2810*/  LOP3.LUT R3, R0, 0x20, RZ, 0x3c, !PT ;  /* 0x0000002000037812 */ /* 0x000fe200078e3cff */
[----:B------:R-:W-:Y:S01]  /*2820*/  NOP ;  /* 0x0000000000007918 */ /* 0x000fe20000000000 */
[----:B------:R-:W-:Y:S02]  /*2830*/  UMOV UR9, UR7 ;  /* 0x0000000700097c82 */ /* 0x000fe40008000000 */
[----:B---3--:R-:W-:Y:S01]  /*2840*/  VOTEU.ANY UP1, P0 ;  /* 0x0000000000ff7886 */ /* 0x008fe20000020100 */
[----:B------:R-:W-:Y:S01]  /*2850*/  VOTEU.ANY UP0, P0 ;  /* 0x0000000000ff7886 */ /* 0x000fe20000000100 */
[----:B------:R-:W-:Y:S02]  /*2860*/  F2FP.F16.F32.PACK_AB R4, R5, R4 ;  /* 0x000000040504723e */ /* 0x000fe400000000ff */
[----:B------:R-:W-:-:S02]  /*2870*/  F2FP.F16.F32.PACK_AB R5, R7, R6 ;  /* 0x000000060705723e */ /* 0x000fc400000000ff */
[----:B------:R-:W-:Y:S02]  /*2880*/  F2FP.F16.F32.PACK_AB R12, R13, R12 ;  /* 0x0000000c0d0c723e */ /* 0x000fe400000000ff */
[----:B------:R-:W-:Y:S02]  /*2890*/  F2FP.F16.F32.PACK_AB R6, R9, R8 ;  /* 0x000000080906723e */ /* 0x000fe400000000ff */
[----:B------:R-:W-:Y:S02]  /*28a0*/  F2FP.F16.F32.PACK_AB R7, R11, R10 ;  /* 0x0000000a0b07723e */ /* 0x000fe400000000ff */
[----:B------:R-:W-:Y:S02]  /*28b0*/  F2FP.F16.F32.PACK_AB R13, R15, R14 ;  /* 0x0000000e0f0d723e */ /* 0x000fe400000000ff */
[----:B------:R-:W-:Y:S01]  /*28c0*/  F2FP.F16.F32.PACK_AB R20, R21, R20 ;  /* 0x000000141514723e */ /* 0x000fe200000000ff */
[----:B--2---:R2:W-:Y:S01]  /*28d0*/  STS.128 [R0+UR8], R4 ;  /* 0x0000000400007988 */ /* 0x0045e20008000c08 */
[----:B------:R-:W-:-:S02]  /*28e0*/  F2FP.F16.F32.PACK_AB R14, R17, R16 ;  /* 0x00000010110e723e */ /* 0x000fc400000000ff */
[----:B------:R-:W-:Y:S02]  /*28f0*/  F2FP.F16.F32.PACK_AB R15, R19, R18 ;  /* 0x00000012130f723e */ /* 0x000fe400000000ff */
[----:B------:R-:W-:Y:S02]  /*2900*/  F2FP.F16.F32.PACK_AB R21, R23, R22 ;  /* 0x000000161715723e */ /* 0x000fe400000000ff */
[----:B------:R-:W-:Y:S01]  /*2910*/  F2FP.F16.F32.PACK_AB R28, R29, R28 ;  /* 0x0000001c1d1c723e */ /* 0x000fe200000000ff */
[----:B------:R2:W-:Y:S01]  /*2920*/  STS.128 [R2+UR8], R12 ;  /* 0x0000000c02007988 */ /* 0x0005e20008000c08 */
[----:B------:R-:W-:Y:S02]  /*2930*/  F2FP.F16.F32.PACK_AB R22, R25, R24 ;  /* 0x000000181916723e */ /* 0x000fe400000000ff */
[----:B------:R-:W-:Y:S02]  /*2940*/  F2FP.F16.F32.PACK_AB R23, R27, R26 ;  /* 0x0000001a1b17723e */ /* 0x000fe400000000ff */
[----:B------:R-:W-:-:S02]  /*2950*/  F2FP.F16.F32.PACK_AB R29, R31, R30 ;  /* 0x0000001e1f1d723e */ /* 0x000fc400000000ff */
[----:B------:R-:W-:Y:S01]  /*2960*/  F2FP.F16.F32.PACK_AB R36, R37, R36 ;  /* 0x000000242524723e */ /* 0x000fe200000000ff */
[----:B------:R2:W-:Y:S01]  /*2970*/  STS.128 [R3+UR8], R20 ;  /* 0x0000001403007988 */ /* 0x0005e20008000c08 */
[----:B------:R-:W-:Y:S02]  /*2980*/  F2FP.F16.F32.PACK_AB R30, R33, R32 ;  /* 0x00000020211e723e */ /* 0x000fe400000000ff */
[----:B------:R-:W-:Y:S02]  /*2990*/  F2FP.F16.F32.PACK_AB R31, R35, R34 ;  /* 0x00000022231f723e */ /* 0x000fe400000000ff */
[----:B------:R-:W-:Y:S02]  /*29a0*/  F2FP.F16.F32.PACK_AB R37, R39, R38 ;  /* 0x000000262725723e */ /* 0x000fe400000000ff */
[----:B------:R-:W-:Y:S02]  /*29b0*/  F2FP.F16.F32.PACK_AB R44, R45, R44 ;  /* 0x0000002c2d2c723e */ /* 0x000fe400000000ff */
[----:B------:R-:W-:-:S02]  /*29c0*/  LOP3.LUT R8, R0, 0x30, RZ, 0x3c, !PT ;  /* 0x0000003000087812 */ /* 0x000fc400078e3cff */
[----:B------:R-:W-:Y:S02]  /*29d0*/  F2FP.F16.F32.PACK_AB R38, R41, R40 ;  /* 0x000000282926723e */ /* 0x000fe400000000ff */
[----:B------:R-:W-:Y:S01]  /*29e0*/  F2FP.F16.F32.PACK_AB R39, R43, R42 ;  /* 0x0000002a2b27723e */ /* 0x000fe200000000ff */
[----:B------:R2:W-:Y:S01]  /*29f0*/  STS.128 [R8+UR8], R28 ;  /* 0x0000001c08007988 */ /* 0x0005e20008000c08 */
[----:B------:R-:W-:Y:S02]  /*2a00*/  F2FP.F16.F32.PACK_AB R45, R47, R46 ;  /* 0x0000002e2f2d723e */ /* 0x000fe400000000ff */
[----:B------:R-:W-:Y:S02]  /*2a10*/  F2FP.F16.F32.PACK_AB R52, R53, R52 ;  /* 0x000000343534723e */ /* 0x000fe400000000ff */
[----:B------:R-:W-:Y:S02]  /*2a20*/  LOP3.LUT R9, R0, 0x40, RZ, 0x3c, !PT ;  /* 0x0000004000097812 */ /* 0x000fe400078e3cff */
[----:B------:R-:W-:-:S02]  /*2a30*/  F2FP.F16.F32.PACK_AB R46, R49, R48 ;  /* 0x00000030312e723e */ /* 0x000fc400000000ff */
[----:B------:R-:W-:Y:S01]  /*2a40*/  F2FP.F16.F32.PACK_AB R47, R51, R50 ;  /* 0x00000032332f723e */ /* 0x000fe200000000ff */
[----:B------:R2:W-:Y:S01]  /*2a50*/  STS.128 [R9+UR8], R36 ;  /* 0x0000002409007988 */ /* 0x0005e20008000c08 */
[----:B------:R-:W-:Y:S02]  /*2a60*/  F2FP.F16.F32.PACK_AB R53, R55, R54 ;  /* 0x000000363735723e */ /* 0x000fe400000000ff */
[----:B------:R-:W-:Y:S02]  /*2a70*/  F2FP.F16.F32.PACK_AB R60, R61, R60 ;  /* 0x0000003c3d3c723e */ /* 0x000fe400000000ff */
[----:B------:R-:W-:Y:S02]  /*2a80*/  LOP3.LUT R10, R0, 0x50, RZ, 0x3c, !PT ;  /* 0x00000050000a7812 */ /* 0x000fe400078e3cff */
[----:B------:R-:W-:Y:S02]  /*2a90*/  F2FP.F16.F32.PACK_AB R54, R57, R56 ;  /* 0x000000383936723e */ /* 0x000fe400000000ff */
[----:B------:R-:W-:Y:S01]  /*2aa0*/  F2FP.F16.F32.PACK_AB R55, R59, R58 ;  /* 0x0000003a3b37723e */ /* 0x000fe200000000ff */
[----:B------:R2:W-:Y:S01]  /*2ab0*/  STS.128 [R10+UR8], R44 ;  /* 0x0000002c0a007988 */ /* 0x0005e20008000c08 */
[----:B------:R-:W-:-:S02]  /*2ac0*/  F2FP.F16.F32.PACK_AB R61, R63, R62 ;  /* 0x0000003e3f3d723e */ /* 0x000fc400000000ff */
[C---:B------:R-:W-:Y:S02]  /*2ad0*/  LOP3.LUT R11, R0.reuse, 0x60, RZ, 0x3c, !PT ;  /* 0x00000060000b7812 */ /* 0x040fe400078e3cff */
[----:B------:R-:W-:Y:S02]  /*2ae0*/  F2FP.F16.F32.PACK_AB R62, R65, R64 ;  /* 0x00000040413e723e */ /* 0x000fe400000000ff */
[----:B------:R-:W-:Y:S01]  /*2af0*/  F2FP.F16.F32.PACK_AB R63, R67, R66 ;  /* 0x00000042433f723e */ /* 0x000fe200000000ff */
[----:B------:R2:W-:Y:S01]  /*2b00*/  STS.128 [R11+UR8], R52 ;  /* 0x000000340b007988 */ /* 0x0005e20008000c08 */
[----:B------:R-:W-:-:S05]  /*2b10*/  LOP3.LUT R16, R0, 0x70, RZ, 0x3c, !PT ;  /* 0x0000007000107812 */ /* 0x000fca00078e3cff */
[----:B------:R2:W-:Y:S01]  /*2b20*/  STS.128 [R16+UR8], R60 ;  /* 0x0000003c10007988 */ /* 0x0005e20008000c08 */
[----:B------:R3:W-:Y:S06]  /*2b30*/  MEMBAR.ALL.CTA ;  /* 0x0000000000007992 */ /* 0x0007ec0000008000 */
[----:B---3--:R-:W3:Y:S02]  /*2b40*/  FENCE.VIEW.ASYNC.S ;  /* 0x00000000000073c6 */ /* 0x008ee40000000000 */
[----:B---3--:R-:W-:Y:S06]  /*2b50*/  BAR.SYNC.DEFER_BLOCKING 0x0 ;  /* 0x0000000000007b1d */ /* 0x008fec0000010000 */
[----:B------:R2:W-:Y:S01]  /*2b60*/  @UP1 UTMASTG.2D [UR8], [UR14] ;  /* 0x000000080e0013b5 */ /* 0x0005e20008008000 */
[----:B------:R0:W-:Y:S01]  /*2b70*/  UTMACMDFLUSH ;  /* 0x00000000000079b7 */ /* 0x0001e20000000000 */
[----:B------:R-:W-:-:S04]  /*2b80*/  DEPBAR.LE SB0, 0x0 ;  /* 0x000080000000791a */ /* 0x000fc80000000000 */
[----:B------:R-:W-:Y:S08]  /*2b90*/  BAR.SYNC.DEFER_BLOCKING 0x0 ;  /* 0x0000000000007b1d */ /* 0x000ff00000010000 */
[----:B------:R-:W-:Y:S06]  /*2ba0*/  BAR.SYNC.DEFER_BLOCKING 0x0 ;  /* 0x0000000000007b1d */ /* 0x000fec0000010000 */
[----:B--2---:R-:W-:Y:S05]  /*2bb0*/  @P2 BRA `(.L_x_67) ;  /* 0x0000000000a02947 */ /* 0x004fea0003800000 */
[----:B------:R-:W2:Y:S01]  /*2bc0*/  S2UR UR5, SR_CgaCtaId ;  /* 0x00000000000579c3 */ /* 0x000ea20000008800 */
[----:B------:R-:W-:Y:S01]  /*2bd0*/  NOP ;  /* 0x0000000000007918 */ /* 0x000fe20000000000 */
[----:B------:R-:W-:Y:S01]  /*2be0*/  UMOV UR4, 0x50 ;  /* 0x0000005000047882 */ /* 0x000fe20000000000 */
[----:B------:R-:W-:Y:S02]  /*2bf0*/  IMAD.U32 R0, RZ, RZ, UR12 ;  /* 0x0000000cff007e24 */ /* 0x000fe4000f8e00ff */
[----:B------:R-:W-:Y:S02]  /*2c00*/  IMAD.MOV.U32 R3, RZ, RZ, 0x3 ;  /* 0x00000003ff037424 */ /* 0x000fe400078e00ff */
[----:B------:R-:W-:Y:S01]  /*2c10*/  IMAD.MOV.U32 R7, RZ, RZ, 0x1 ;  /* 0x00000001ff077424 */ /* 0x000fe200078e00ff */
[----:B------:R-:W-:-:S04]  /*2c20*/  LOP3.LUT R0, R0, 0xffff, RZ, 0xc0, !PT ;  /* 0x0000ffff00007812 */ /* 0x000fc800078ec0ff */
[----:B------:R-:W-:-:S05]  /*2c30*/  SHF.R.U32.HI R0, RZ, 0x5, R0 ;  /* 0x00000005ff007819 */ /* 0x000fca0000011600 */
[----:B------:R-:W-:Y:S01]  /*2c40*/  VIADD R2, R0, 0x10 ;  /* 0x0000001000027836 */ /* 0x000fe20000000000 */
[----:B------:R-:W-:Y:S01]  /*2c50*/  SHF.L.U32 R0, R3, R0, RZ ;  /* 0x0000000003007219 */ /* 0x000fe200000006ff */
[----:B--2---:R-:W-:-:S03]  /*2c60*/  ULEA UR6, UR5, UR4, 0x18 ;  /* 0x0000000405067291 */ /* 0x004fc6000f8ec0ff */
[----:B------:R-:W-:-:S04]  /*2c70*/  SHF.L.U32 R3, R7, R2, RZ ;  /* 0x0000000207037219 */ /* 0x000fc800000006ff */
[----:B------:R-:W-:Y:S02]  /*2c80*/  LOP3.LUT R0, R3, R0, RZ, 0xfc, !PT ;  /* 0x0000000003007212 */ /* 0x000fe400078efcff */
[----:B------:R-:W2:Y:S02]  /*2c90*/  LDS R5, [UR6] ;  /* 0x00000006ff057984 */ /* 0x000ea40008000800 */
[C---:B------:R-:W-:Y:S02]  /*2ca0*/  LOP3.LUT R2, R0.reuse, 0xffff, RZ, 0xc0, !PT ;  /* 0x0000ffff00027812 */ /* 0x040fe400078ec0ff */
[----:B--2---:R-:W-:-:S04]  /*2cb0*/  LOP3.LUT R3, R0, 0xffff, R5, 0x80, !PT ;  /* 0x0000ffff00037812 */ /* 0x004fc800078e8005 */
[----:B------:R-:W-:-:S13]  /*2cc0*/  ISETP.NE.AND P0, PT, R3, R2, PT ;  /* 0x000000020300720c */ /* 0x000fda0003f05270 */
[----:B------:R-:W-:Y:S05]  /*2cd0*/  @P0 BRA `(.L_x_68) ;  /* 0x0000000000500947 */ /* 0x000fea0003800000 */
[----:B------:R-:W-:Y:S02]  /*2ce0*/  SHF.R.U32.HI R5, RZ, 0x10, R5 ;  /* 0x00000010ff057819 */ /* 0x000fe40000011605 */
[----:B------:R-:W-:-:S04]  /*2cf0*/  SHF.R.U32.HI R2, RZ, 0x10, R0 ;  /* 0x00000010ff027819 */ /* 0x000fc80000011600 */
[----:B------:R-:W-:-:S04]  /*2d00*/  LOP3.LUT R5, R5, R2, RZ, 0xc0, !PT ;  /* 0x0000000205057212 */ /* 0x000fc800078ec0ff */
[----:B------:R-:W-:-:S13]  /*2d10*/  ISETP.NE.AND P0, PT, R5, R2, PT ;  /* 0x000000020500720c */ /* 0x000fda0003f05270 */
[----:B------:R-:W-:Y:S05]  /*2d20*/  @P0 BRA `(.L_x_69) ;  /* 0x0000000000300947 */ /* 0x000fea0003800000 */
[----:B------:R-:W-:Y:S01]  /*2d30*/  R2UR UR4, R0 ;  /* 0x00000000000472ca */ /* 0x000fe200000e0000 */
[----:B------:R-:W-:Y:S01]  /*2d40*/  VOTEU.ANY UR5, UPT, PT ;  /* 0x0000000000057886 */ /* 0x000fe200038e0100 */
[----:B------:R-:W2:Y:S01]  /*2d50*/  S2R R0, SR_LANEID ;  /* 0x0000000000007919 */ /* 0x000ea20000000000 */
[----:B------:R-:W-:-:S10]  /*2d60*/  UFLO.U32 UR5, UR5 ;  /* 0x00000005000572bd */ /* 0x000fd400080e0000 */
[----:B------:R-:W-:-:S06]  /*2d70*/  ULOP3.LUT UR4, URZ, UR4, URZ, 0x33, !UPT ;  /* 0x00000004ff047292 */ /* 0x000fcc000f8e33ff */
[----:B------:R-:W-:-:S04]  /*2d80*/  IMAD.U32 R2, RZ, RZ, UR4 ;  /* 0x00000004ff027e24 */ /* 0x000fc8000f8e00ff */
[----:B------:R-:W3:Y:S02]  /*2d90*/  REDUX UR7, R2 ;  /* 0x00000000020773c4 */ /* 0x000ee40000000000 */
[----:B------:R4:W-:Y:S01]  /*2da0*/  UTCATOMSWS.AND URZ, UR4 ;  /* 0x0000000400ff79e3 */ /* 0x0009e20008000000 */
[----:B--2---:R-:W-:Y:S01]  /*2db0*/  ISETP.EQ.U32.AND P0, PT, R0, UR5, PT ;  /* 0x0000000500007c0c */ /* 0x004fe2000bf02070 */
[----:B---3--:R-:W-:-:S12]  /*2dc0*/  IMAD.U32 R0, RZ, RZ, UR7 ;  /* 0x00000007ff007e24 */ /* 0x008fd8000f8e00ff */
[----:B------:R4:W-:Y:S01]  /*2dd0*/  @P0 ATOMS.AND RZ, [UR6], R0 ;  /* 0x00000000ffff098c */ /* 0x0009e2000a800006 */
[----:B------:R-:W-:Y:S05]  /*2de0*/  BRA `(.L_x_67) ;  /* 0x0000000000147947 */ /* 0x000fea0003800000 */
.L_x_69:
[----:B------:R-:W-:-:S07]  /*2df0*/  MOV R2, 0x2e10 ;  /* 0x00002e1000027802 */ /* 0x000fce0000000f00 */
[----:B-1----:R-:W-:Y:S05]  /*2e00*/  CALL.REL.NOINC `($__internal_0_$__cuda_sm10x_tcgen05_guardrail_trap_col_being_dealloced_not_returned_by_alloc) ;  /* 0x0000000000447944 */ /* 0x002fea0003c00000 */
[----:B------:R-:W-:Y:S05]  /*2e10*/  BRA `(.L_x_67) ;  /* 0x0000000000087947 */ /* 0x000fea0003800000 */
.L_x_68:
[----:B------:R-:W-:-:S07]  /*2e20*/  MOV R2, 0x2e40 ;  /* 0x00002e4000027802 */ /* 0x000fce0000000f00 */
[----:B-1----:R-:W-:Y:S05]  /*2e30*/  CALL.REL.NOINC `($__internal_2_$__cuda_sm10x_tcgen05_guardrail_trap_unallocated_columns_being_dealloced) ;  /* 0x0000000000507944 */ /* 0x002fea0003c00000 */
.L_x_67:
[----:B------:R-:W-:Y:S01]  /*2e40*/  NOP ;  /* 0x0000000000007918 */ /* 0x000fe20000000000 */
[----:B----4-:R-:W-:Y:S05]  /*2e50*/  EXIT ;  /* 0x000000000000794d */ /* 0x010fea0003800000 */
.L_x_56:
[----:B------:R-:W2:Y:S02]  /*2e60*/  SYNCS.PHASECHK.TRANS64.TRYWAIT P0, [UR8+0x18000], RZ ;  /* 0x018000ffff0075a7 */ /* 0x000ea40008001108 */
[----:B--2---:R-:W-:Y:S05]  /*2e70*/  @!P0 BRA `(.L_x_56) ;  /* 0xfffffffc00f88947 */ /* 0x004fea000383ffff */
[----:B------:R-:W-:Y:S05]  /*2e80*/  BRA `(.L_x_70) ;  /* 0xffffffec00287947 */ /* 0x000fea000383ffff */
.L_x_58:
[----:B------:R-:W2:Y:S02]  /*2e90*/  SYNCS.PHASECHK.TRANS64.TRYWAIT P1, [UR8+0x18010], RZ ;  /* 0x018010ffff0075a7 */ /* 0x000ea40008021108 */
[----:B--2---:R-:W-:Y:S05]  /*2ea0*/  @!P1 BRA `(.L_x_58) ;  /* 0xfffffffc00f89947 */ /* 0x004fea000383ffff */
[----:B------:R-:W-:Y:S05]  /*2eb0*/  BRA `(.L_x_71) ;  /* 0xfffffff000187947 */ /* 0x000fea000383ffff */
.L_x_59:
[----:B------:R-:W3:Y:S02]  /*2ec0*/  SYNCS.PHASECHK.TRANS64.TRYWAIT P0, [UR42+0x18000], R3 ;  /* 0x01800003ff0075a7 */ /* 0x000ee4000800112a */
[----:B---3--:R-:W-:Y:S05]  /*2ed0*/  @!P0 BRA `(.L_x_59) ;  /* 0xfffffffc00f88947 */ /* 0x008fea000383ffff */
[----:B------:R-:W-:Y:S05]  /*2ee0*/  BRA `(.L_x_72) ;  /* 0xfffffff000a47947 */ /* 0x000fea000383ffff */
.L_x_61:
[----:B------:R-:W3:Y:S02]  /*2ef0*/  SYNCS.PHASECHK.TRANS64.TRYWAIT P0, [UR42+0x18010], R3 ;  /* 0x01801003ff0075a7 */ /* 0x000ee4000800112a */
[----:B---3--:R-:W-:Y:S05]  /*2f00*/  @!P0 BRA `(.L_x_61) ;  /* 0xfffffffc00f88947 */ /* 0x008fea000383ffff */
[----:B------:R-:W-:Y:S05]  /*2f10*/  BRA `(.L_x_73) ;  /* 0xfffffff400bc7947 */ /* 0x000fea000383ffff */
        .weak           $__internal_0_$__cuda_sm10x_tcgen05_guardrail_trap_col_being_dealloced_not_returned_by_alloc
        .type           $__internal_0_$__cuda_sm10x_tcgen05_guardrail_trap_col_being_dealloced_not_returned_by_alloc,@function
        .size           $__internal_0_$__cuda_sm10x_tcgen05_guardrail_trap_col_being_dealloced_not_returned_by_alloc,($__internal_1_$__cuda_sm10x_tcgen05_guardrail_trap_phase_invalid_during_alloc - $__internal_0_$__cuda_sm10x_tcgen05_guardrail_trap_col_being_dealloced_not_returned_by_alloc)
$__internal_0_$__cuda_sm10x_tcgen05_guardrail_trap_col_being_dealloced_not_returned_by_alloc:
[----:B------:R-:W-:Y:S05]  /*2f20*/  BPT.TRAP 0x1 ;  /* 0x000000040000795c */ /* 0x000fea0000300000 */
[----:B------:R-:W-:-:S04]  /*2f30*/  IMAD.MOV.U32 R3, RZ, RZ, 0x0 ;  /* 0x00000000ff037424 */ /* 0x000fc800078e00ff */
[----:B------:R-:W-:Y:S05]  /*2f40*/  RET.REL.NODEC R2 `(gluon_tcgen05) ;  /* 0xffffffd0022c7950 */ /* 0x000fea0003c3ffff */
        .weak           $__internal_1_$__cuda_sm10x_tcgen05_guardrail_trap_phase_invalid_during_alloc
        .type           $__internal_1_$__cuda_sm10x_tcgen05_guardrail_trap_phase_invalid_during_alloc,@function
        .size           $__internal_1_$__cuda_sm10x_tcgen05_guardrail_trap_phase_invalid_during_alloc,($__internal_2_$__cuda_sm10x_tcgen05_guardrail_trap_unallocated_columns_being_dealloced - $__internal_1_$__cuda_sm10x_tcgen05_guardrail_trap_phase_invalid_during_alloc)
$__internal_1_$__cuda_sm10x_tcgen05_guardrail_trap_phase_invalid_during_alloc:
[----:B------:R-:W-:Y:S05]  /*2f50*/  BPT.TRAP 0x1 ;  /* 0x000000040000795c */ /* 0x000fea0000300000 */
[----:B------:R-:W-:-:S04]  /*2f60*/  IMAD.MOV.U32 R3, RZ, RZ, 0x0 ;  /* 0x00000000ff037424 */ /* 0x000fc800078e00ff */
[----:B------:R-:W-:Y:S05]  /*2f70*/  RET.REL.NODEC R2 `(gluon_tcgen05) ;  /* 0xffffffd002207950 */ /* 0x000fea0003c3ffff */
        .weak           $__internal_2_$__cuda_sm10x_tcgen05_guardrail_trap_unallocated_columns_being_dealloced
        .type           $__internal_2_$__cuda_sm10x_tcgen05_guardrail_trap_unallocated_columns_being_dealloced,@function
        .size           $__internal_2_$__cuda_sm10x_tcgen05_guardrail_trap_unallocated_columns_being_dealloced,(.L_x_77 - $__internal_2_$__cuda_sm10x_tcgen05_guardrail_trap_unallocated_columns_being_dealloced)
$__internal_2_$__cuda_sm10x_tcgen05_guardrail_trap_unallocated_columns_being_dealloced:
[----:B------:R-:W-:Y:S05]  /*2f80*/  BPT.TRAP 0x1 ;  /* 0x000000040000795c */ /* 0x000fea0000300000 */
[----:B------:R-:W-:-:S04]  /*2f90*/  IMAD.MOV.U32 R3, RZ, RZ, 0x0 ;  /* 0x00000000ff037424 */ /* 0x000fc800078e00ff */
[----:B------:R-:W-:Y:S05]  /*2fa0*/  RET.REL.NODEC R2 `(gluon_tcgen05) ;  /* 0xffffffd002147950 */ /* 0x000fea0003c3ffff */
.L_x_74:
[----:B------:R-:W-:-:S00]  /*2fb0*/  BRA `(.L_x_74) ;  /* 0xfffffffc00fc7947 */ /* 0x000fc0000383ffff */
[----:B------:R-:W-:-:S00]  /*2fc0*/  NOP ;  /* 0x0000000000007918 */ /* 0x000fc00000000000 */
        /* <DEDUP_REMOVED lines=11> */
.L_x_77:


//--------------------- .nv.shared.gluon_tcgen05  --------------------------
	.section	.nv.shared.gluon_tcgen05,"aw",@nobits
	.sectionflags	@""
	.align	16
	.zero		1024


//--------------------- .nv.shared.reserved.0     --------------------------
	.section	.nv.shared.reserved.0,"aw",@nobits
	.align	8
	.weak		__nv_reservedSMEM_offset_0_alias
	.size		__nv_reservedSMEM_offset_0_alias, 0, 64
	.other		__nv_reservedSMEM_offset_0_alias,@"STO_CUDA_RESERVED_SHARED STV_DEFAULT"
__nv_reservedSMEM_offset_0_alias:
	.zero		0
.nv.shared.reserved.0:
	.zero		64
	.weak		__nv_reservedSMEM_allocation_phase
	.type		__nv_reservedSMEM_allocation_phase,@object
	.size		__nv_reservedSMEM_allocation_phase,(.L_0 - __nv_reservedSMEM_allocation_phase)
__nv_reservedSMEM_allocation_phase:
	.zero		1
.L_0:
	.zero		7
	.weak		__nv_reservedSMEM_devtool_atexit_pc
	.type		__nv_reservedSMEM_devtool_atexit_pc,@object
	.size		__nv_reservedSMEM_devtool_atexit_pc,(__nv_reservedSMEM_allocation_mask - __nv_reservedSMEM_devtool_atexit_pc)
__nv_reservedSMEM_devtool_atexit_pc:
	.zero		8
	.weak		__nv_reservedSMEM_allocation_mask
	.type		__nv_reservedSMEM_allocation_mask,@object
	.size		__nv_reservedSMEM_allocation_mask,(.L_2 - __nv_reservedSMEM_allocation_mask)
__nv_reservedSMEM_allocation_mask:
	.zero		4
.L_2:


//--------------------- .nv.constant0.gluon_tcgen05 --------------------------
	.section	.nv.constant0.gluon_tcgen05,"a",@progbits
	.sectionflags	@""
	.align	4
.nv.constant0.gluon_tcgen05:
	.zero		976


//--------------------- SYMBOLS --------------------------

	.type		.nv.reservedSmem.offset0,@object
	.size		.nv.reservedSmem.offset0,0x4
	.type		.nv.reservedSmem.cap,@object
	.size		.nv.reservedSmem.cap,0x4
